	.target	sm_90a

	.elftype	@"ET_EXEC"


//--------------------- .note.nv.tkinfo           --------------------------
	.section	.note.nv.tkinfo,"",@"SHT_NOTE"
	.sectionflags	@"SHF_NOTE_NV_TKINFO"
	.tkinfo
        /*0018*/ 	.word	0x00000002
        /*0030*/ 	.string	""
        /*0030*/ 	.string	"ptxas"
        /*0030*/ 	.string	"Cuda compilation tools, release 13.0, V13.0.88"
        /*0030*/ 	.string	"Build cuda_13.0.r13.0/compiler.36424714_0"
        /*0030*/ 	.string	"-arch sm_90a -m 64 "



//--------------------- .note.nv.cuinfo           --------------------------
	.section	.note.nv.cuinfo,"",@"SHT_NOTE"
	.sectionflags	@"SHF_NOTE_NV_CUINFO"
        /*0018*/ 	.short	0x0002
        /*001a*/ 	.short	0x005a
        /*001c*/ 	.short	0x0082
	.zero		2


//--------------------- .nv.info                  --------------------------
	.section	.nv.info,"",@"SHT_CUDA_INFO"
	.align	4


	//----- nvinfo : EIATTR_REGCOUNT
	.align		4
        /*0000*/ 	.byte	0x04, 0x2f
        /*0002*/ 	.short	(.L_15 - .L_14)
	.align		4
.L_14:
        /*0004*/ 	.word	index@(_ZN7cutlass13device_kernelINS_4gemm6kernel13GemmUniversalIN4cute5tupleIJiiiiEEENS1_10collective13CollectiveMmaINS1_34MainloopSm90TmaGmmaWarpSpecializedILi5ENS5_IJNS4_1CILi2EEENSA_ILi1EEESC_EEENS1_35KernelTmaWarpSpecializedCooperativeEEENS5_IJNSA_ILi128EEENSA_ILi176EEENSA_ILi64EEEEEENS_10bfloat16_tENS5_IJlSC_lEEESK_SL_NS4_8TiledMMAINS4_8MMA_AtomIJNS4_4SM904GMMA27MMA_64x16x16_F32BF16BF16_SSILNSP_5MajorE0ELSR_0ELNSP_7ScaleInE1ELSS_1EEEEEENS4_6LayoutISD_NS5_IJSC_NSA_ILi0EEESW_EEEEENS5_IJNS4_10UnderscoreESZ_SZ_EEEEENS4_13SM90_TMA_LOADENS4_14ComposedLayoutINS4_7SwizzleILi3ELi4ELi3EEENS4_18smem_ptr_flag_bitsILi16EEENSV_INS5_IJNSA_ILi8EEESI_EEENS5_IJSI_SC_EEEEEEEvNS4_8identityENS4_23SM90_TMA_LOAD_MULTICASTES1C_vS1D_EENS_8epilogue10collective6detail29Sm90TmaWarpSpecializedAdapterINS1H_15DefaultEpilogueISK_SL_SL_NS1G_6thread17LinearCombinationISK_Li1EffLNS1L_9ScaleType4KindE0ELNS_15FloatRoundStyleE2ESK_EENS1_15EpilogueDefaultEEEEEvvEEEEvNT_6ParamsE)
        /*0008*/ 	.word	0x000000a8


	//----- nvinfo : EIATTR_FRAME_SIZE
	.align		4
.L_15:
        /*000c*/ 	.byte	0x04, 0x11
        /*000e*/ 	.short	(.L_17 - .L_16)
	.align		4
.L_16:
        /*0010*/ 	.word	index@(_ZN7cutlass13device_kernelINS_4gemm6kernel13GemmUniversalIN4cute5tupleIJiiiiEEENS1_10collective13CollectiveMmaINS1_34MainloopSm90TmaGmmaWarpSpecializedILi5ENS5_IJNS4_1CILi2EEENSA_ILi1EEESC_EEENS1_35KernelTmaWarpSpecializedCooperativeEEENS5_IJNSA_ILi128EEENSA_ILi176EEENSA_ILi64EEEEEENS_10bfloat16_tENS5_IJlSC_lEEESK_SL_NS4_8TiledMMAINS4_8MMA_AtomIJNS4_4SM904GMMA27MMA_64x16x16_F32BF16BF16_SSILNSP_5MajorE0ELSR_0ELNSP_7ScaleInE1ELSS_1EEEEEENS4_6LayoutISD_NS5_IJSC_NSA_ILi0EEESW_EEEEENS5_IJNS4_10UnderscoreESZ_SZ_EEEEENS4_13SM90_TMA_LOADENS4_14ComposedLayoutINS4_7SwizzleILi3ELi4ELi3EEENS4_18smem_ptr_flag_bitsILi16EEENSV_INS5_IJNSA_ILi8EEESI_EEENS5_IJSI_SC_EEEEEEEvNS4_8identityENS4_23SM90_TMA_LOAD_MULTICASTES1C_vS1D_EENS_8epilogue10collective6detail29Sm90TmaWarpSpecializedAdapterINS1H_15DefaultEpilogueISK_SL_SL_NS1G_6thread17LinearCombinationISK_Li1EffLNS1L_9ScaleType4KindE0ELNS_15FloatRoundStyleE2ESK_EENS1_15EpilogueDefaultEEEEEvvEEEEvNT_6ParamsE)
        /*0014*/ 	.word	0x00000000


	//----- nvinfo : EIATTR_MIN_STACK_SIZE
	.align		4
.L_17:
        /*0018*/ 	.byte	0x04, 0x12
        /*001a*/ 	.short	(.L_19 - .L_18)
	.align		4
.L_18:
        /*001c*/ 	.word	index@(_ZN7cutlass13device_kernelINS_4gemm6kernel13GemmUniversalIN4cute5tupleIJiiiiEEENS1_10collective13CollectiveMmaINS1_34MainloopSm90TmaGmmaWarpSpecializedILi5ENS5_IJNS4_1CILi2EEENSA_ILi1EEESC_EEENS1_35KernelTmaWarpSpecializedCooperativeEEENS5_IJNSA_ILi128EEENSA_ILi176EEENSA_ILi64EEEEEENS_10bfloat16_tENS5_IJlSC_lEEESK_SL_NS4_8TiledMMAINS4_8MMA_AtomIJNS4_4SM904GMMA27MMA_64x16x16_F32BF16BF16_SSILNSP_5MajorE0ELSR_0ELNSP_7ScaleInE1ELSS_1EEEEEENS4_6LayoutISD_NS5_IJSC_NSA_ILi0EEESW_EEEEENS5_IJNS4_10UnderscoreESZ_SZ_EEEEENS4_13SM90_TMA_LOADENS4_14ComposedLayoutINS4_7SwizzleILi3ELi4ELi3EEENS4_18smem_ptr_flag_bitsILi16EEENSV_INS5_IJNSA_ILi8EEESI_EEENS5_IJSI_SC_EEEEEEEvNS4_8identityENS4_23SM90_TMA_LOAD_MULTICASTES1C_vS1D_EENS_8epilogue10collective6detail29Sm90TmaWarpSpecializedAdapterINS1H_15DefaultEpilogueISK_SL_SL_NS1G_6thread17LinearCombinationISK_Li1EffLNS1L_9ScaleType4KindE0ELNS_15FloatRoundStyleE2ESK_EENS1_15EpilogueDefaultEEEEEvvEEEEvNT_6ParamsE)
        /*0020*/ 	.word	0x00000000
.L_19:


//--------------------- .nv.compat                --------------------------
	.section	.nv.compat,"",@"SHT_CUDA_COMPAT_INFO"
	.align	4
        /*0000*/ 	.byte	0x02, 0x09, 0x01, 0x00, 0x02, 0x02, 0x04, 0x00, 0x02, 0x05, 0x05, 0x00, 0x03, 0x07, 0x01, 0x01
        /*0010*/ 	.byte	0x02, 0x03, 0x01, 0x00, 0x02, 0x06, 0x01, 0x00, 0x04, 0x0b, 0x08, 0x00, 0x00, 0x00, 0x00, 0x00
        /*0020*/ 	.byte	0x00, 0x00, 0x00, 0x00


//--------------------- .nv.info._ZN7cutlass13device_kernelINS_4gemm6kernel13GemmUniversalIN4cute5tupleIJiiiiEEENS1_10collective13CollectiveMmaINS1_34MainloopSm90TmaGmmaWarpSpecializedILi5ENS5_IJNS4_1CILi2EEENSA_ILi1EEESC_EEENS1_35KernelTmaWarpSpecializedCooperativeEEENS5_IJNSA_ILi128EEENSA_ILi176EEENSA_ILi64EEEEEENS_10bfloat16_tENS5_IJlSC_lEEESK_SL_NS4_8TiledMMAINS4_8MMA_AtomIJNS4_4SM904GMMA27MMA_64x16x16_F32BF16BF16_SSILNSP_5MajorE0ELSR_0ELNSP_7ScaleInE1ELSS_1EEEEEENS4_6LayoutISD_NS5_IJSC_NSA_ILi0EEESW_EEEEENS5_IJNS4_10UnderscoreESZ_SZ_EEEEENS4_13SM90_TMA_LOADENS4_14ComposedLayoutINS4_7SwizzleILi3ELi4ELi3EEENS4_18smem_ptr_flag_bitsILi16EEENSV_INS5_IJNSA_ILi8EEESI_EEENS5_IJSI_SC_EEEEEEEvNS4_8identityENS4_23SM90_TMA_LOAD_MULTICASTES1C_vS1D_EENS_8epilogue10collective6detail29Sm90TmaWarpSpecializedAdapterINS1H_15DefaultEpilogueISK_SL_SL_NS1G_6thread17LinearCombinationISK_Li1EffLNS1L_9ScaleType4KindE0ELNS_15FloatRoundStyleE2ESK_EENS1_15EpilogueDefaultEEEEEvvEEEEvNT_6ParamsE --------------------------
	.section	.nv.info._ZN7cutlass13device_kernelINS_4gemm6kernel13GemmUniversalIN4cute5tupleIJiiiiEEENS1_10collective13CollectiveMmaINS1_34MainloopSm90TmaGmmaWarpSpecializedILi5ENS5_IJNS4_1CILi2EEENSA_ILi1EEESC_EEENS1_35KernelTmaWarpSpecializedCooperativeEEENS5_IJNSA_ILi128EEENSA_ILi176EEENSA_ILi64EEEEEENS_10bfloat16_tENS5_IJlSC_lEEESK_SL_NS4_8TiledMMAINS4_8MMA_AtomIJNS4_4SM904GMMA27MMA_64x16x16_F32BF16BF16_SSILNSP_5MajorE0ELSR_0ELNSP_7ScaleInE1ELSS_1EEEEEENS4_6LayoutISD_NS5_IJSC_NSA_ILi0EEESW_EEEEENS5_IJNS4_10UnderscoreESZ_SZ_EEEEENS4_13SM90_TMA_LOADENS4_14ComposedLayoutINS4_7SwizzleILi3ELi4ELi3EEENS4_18smem_ptr_flag_bitsILi16EEENSV_INS5_IJNSA_ILi8EEESI_EEENS5_IJSI_SC_EEEEEEEvNS4_8identityENS4_23SM90_TMA_LOAD_MULTICASTES1C_vS1D_EENS_8epilogue10collective6detail29Sm90TmaWarpSpecializedAdapterINS1H_15DefaultEpilogueISK_SL_SL_NS1G_6thread17LinearCombinationISK_Li1EffLNS1L_9ScaleType4KindE0ELNS_15FloatRoundStyleE2ESK_EENS1_15EpilogueDefaultEEEEEvvEEEEvNT_6ParamsE,"",@"SHT_CUDA_INFO"
	.sectionflags	@""
	.align	4


	//----- nvinfo : EIATTR_CUDA_API_VERSION
	.align		4
        /*0000*/ 	.byte	0x04, 0x37
        /*0002*/ 	.short	(.L_21 - .L_20)
.L_20:
        /*0004*/ 	.word	0x00000082


	//----- nvinfo : EIATTR_KPARAM_INFO
	.align		4
.L_21:
        /*0008*/ 	.byte	0x04, 0x17
        /*000a*/ 	.short	(.L_23 - .L_22)
.L_22:
        /*000c*/ 	.word	0x00000000
        /*0010*/ 	.short	0x0000
        /*0012*/ 	.short	0x0070
        /*0014*/ 	.byte	0x00, 0xf0, 0x01, 0x10


	//----- nvinfo : EIATTR_SPARSE_MMA_MASK
	.align		4
.L_23:
        /*0018*/ 	.byte	0x03, 0x50
        /*001a*/ 	.short	0x0000


	//----- nvinfo : EIATTR_MAXREG_COUNT
	.align		4
        /*001c*/ 	.byte	0x03, 0x1b
        /*001e*/ 	.short	0x00a8


	//----- nvinfo : EIATTR_NUM_BARRIERS
	.align		4
        /*0020*/ 	.byte	0x02, 0x4c
        /*0022*/ 	.byte	0x01
	.zero		1


	//----- nvinfo : EIATTR_EXTERNS
	.align		4
        /*0024*/ 	.byte	0x04, 0x0f
        /*0026*/ 	.short	(.L_25 - .L_24)


	//   ....[0]....
	.align		4
.L_24:
        /*0028*/ 	.word	index@(__assertfail)


	//----- nvinfo : EIATTR_MERCURY_ISA_VERSION
	.align		4
.L_25:
        /*002c*/ 	.byte	0x03, 0x5f
        /*002e*/ 	.short	0x0101


	//----- nvinfo : EIATTR_INT_WARP_WIDE_INSTR_OFFSETS
	.align		4
        /*0030*/ 	.byte	0x04, 0x31
        /*0032*/ 	.short	(.L_27 - .L_26)


	//   ....[0]....
.L_26:
        /*0034*/ 	.word	0x000004a0


	//   ....[1]....
        /*0038*/ 	.word	0x000004d0


	//   ....[2]....
        /*003c*/ 	.word	0x00000690


	//----- nvinfo : EIATTR_COOP_GROUP_MASK_REGIDS
	.align		4
.L_27:
        /*0040*/ 	.byte	0x04, 0x29
        /*0042*/ 	.short	(.L_29 - .L_28)


	//   ....[0]....
.L_28:
        /*0044*/ 	.word	0xffffffff


	//   ....[1]....
        /*0048*/ 	.word	0xffffffff


	//   ....[2]....
        /*004c*/ 	.word	0xffffffff


	//   ....[3]....
        /*0050*/ 	.word	0xffffffff


	//   ....[4]....
        /*0054*/ 	.word	0xffffffff


	//   ....[5]....
        /*0058*/ 	.word	0xffffffff


	//----- nvinfo : EIATTR_COOP_GROUP_INSTR_OFFSETS
	.align		4
.L_29:
        /*005c*/ 	.byte	0x04, 0x28
        /*005e*/ 	.short	(.L_31 - .L_30)


	//   ....[0]....
.L_30:
        /*0060*/ 	.word	0x00000060


	//   ....[1]....
        /*0064*/ 	.word	0x00000070


	//   ....[2]....
        /*0068*/ 	.word	0x00000130


	//   ....[3]....
        /*006c*/ 	.word	0x000002f0


	//   ....[4]....
        /*0070*/ 	.word	0x00000810


	//   ....[5]....
        /*0074*/ 	.word	0x00001250


	//----- nvinfo : EIATTR_REG_RECONFIG
	.align		4
.L_31:
        /*0078*/ 	.byte	0x01, 0x54
	.zero		2


	//----- nvinfo : EIATTR_SYSCALL_OFFSETS
	.align		4
        /*007c*/ 	.byte	0x04, 0x46
        /*007e*/ 	.short	(.L_33 - .L_32)


	//   ....[0]....
.L_32:
        /*0080*/ 	.word	0x00001410


	//----- nvinfo : EIATTR_MBARRIER_INSTR_OFFSETS
	.align		4
.L_33:
        /*0084*/ 	.byte	0x04, 0x39
        /*0086*/ 	.short	(.L_35 - .L_34)


	//   ....[0]....
.L_34:
        /*0088*/ 	.word	0x00000230
        /*008c*/ 	.word	0x000000ff
        /*0090*/ 	.word	0x00000000
        /*0094*/ 	.short	0x0100
        /*0096*/ 	.byte	0x08
	.zero		1


	//   ....[1]....
        /*0098*/ 	.word	0x00000240
        /*009c*/ 	.word	0x000000ff
        /*00a0*/ 	.word	0x00000028
        /*00a4*/ 	.short	0x0100
        /*00a6*/ 	.byte	0x08
	.zero		1


	//   ....[2]....
        /*00a8*/ 	.word	0x00000250
        /*00ac*/ 	.word	0x000000ff
        /*00b0*/ 	.word	0x00000008
        /*00b4*/ 	.short	0x0100
        /*00b6*/ 	.byte	0x08
	.zero		1


	//   ....[3]....
        /*00b8*/ 	.word	0x00000260
        /*00bc*/ 	.word	0x000000ff
        /*00c0*/ 	.word	0x00000030
        /*00c4*/ 	.short	0x0100
        /*00c6*/ 	.byte	0x08
	.zero		1


	//   ....[4]....
        /*00c8*/ 	.word	0x00000270
        /*00cc*/ 	.word	0x000000ff
        /*00d0*/ 	.word	0x00000010
        /*00d4*/ 	.short	0x0100
        /*00d6*/ 	.byte	0x08
	.zero		1


	//   ....[5]....
        /*00d8*/ 	.word	0x00000280
        /*00dc*/ 	.word	0x000000ff
        /*00e0*/ 	.word	0x00000038
        /*00e4*/ 	.short	0x0100
        /*00e6*/ 	.byte	0x08
	.zero		1


	//   ....[6]....
        /*00e8*/ 	.word	0x00000290
        /*00ec*/ 	.word	0x000000ff
        /*00f0*/ 	.word	0x00000018
        /*00f4*/ 	.short	0x0100
        /*00f6*/ 	.byte	0x08
	.zero		1


	//   ....[7]....
        /*00f8*/ 	.word	0x000002a0
        /*00fc*/ 	.word	0x000000ff
        /*0100*/ 	.word	0x00000040
        /*0104*/ 	.short	0x0100
        /*0106*/ 	.byte	0x08
	.zero		1


	//   ....[8]....
        /*0108*/ 	.word	0x000002b0
        /*010c*/ 	.word	0x000000ff
        /*0110*/ 	.word	0x00000020
        /*0114*/ 	.short	0x0100
        /*0116*/ 	.byte	0x08
	.zero		1


	//   ....[9]....
        /*0118*/ 	.word	0x000002c0
        /*011c*/ 	.word	0x000000ff
        /*0120*/ 	.word	0x00000048
        /*0124*/ 	.short	0x0100
        /*0126*/ 	.byte	0x08
	.zero		1


	//   ....[10]....
        /*0128*/ 	.word	0x00000710
        /*012c*/ 	.word	0x000000ff
        /*0130*/ 	.word	0x00000060
        /*0134*/ 	.short	0x0100
        /*0136*/ 	.byte	0x06
	.zero		1


	//   ....[11]....
        /*0138*/ 	.word	0x000007a0
        /*013c*/ 	.word	0x000000ff
        /*0140*/ 	.word	0x00000068
        /*0144*/ 	.short	0x0100
        /*0146*/ 	.byte	0x06
	.zero		1


	//   ....[12]....
        /*0148*/ 	.word	0x00001490
        /*014c*/ 	.word	0x00000003
        /*0150*/ 	.word	0x00000000
        /*0154*/ 	.short	0x010a
        /*0156*/ 	.byte	0x3f
	.zero		1


	//   ....[13]....
        /*0158*/ 	.word	0x000014d0
        /*015c*/ 	.word	0x00000003
        /*0160*/ 	.word	0x00000000
        /*0164*/ 	.short	0x010a
        /*0166*/ 	.byte	0x3f
	.zero		1


	//   ....[14]....
        /*0168*/ 	.word	0x000028d0
        /*016c*/ 	.word	0x000000ff
        /*0170*/ 	.word	0x00000000
        /*0174*/ 	.short	0x010a
        /*0176*/ 	.byte	0x07
	.zero		1


	//   ....[15]....
        /*0178*/ 	.word	0x00002910
        /*017c*/ 	.word	0x000000ff
        /*0180*/ 	.word	0x00000000
        /*0184*/ 	.short	0x010a
        /*0186*/ 	.byte	0x07
	.zero		1


	//   ....[16]....
        /*0188*/ 	.word	0x00003a70
        /*018c*/ 	.word	0x00000005
        /*0190*/ 	.word	0x00000000
        /*0194*/ 	.short	0x0101
        /*0196*/ 	.byte	0x3f
	.zero		1


	//   ....[17]....
        /*0198*/ 	.word	0x00003c30
        /*019c*/ 	.word	0x00000003
        /*01a0*/ 	.word	0x00000000
        /*01a4*/ 	.short	0x0101
        /*01a6*/ 	.byte	0x3f
	.zero		1


	//   ....[18]....
        /*01a8*/ 	.word	0x0000aa10
        /*01ac*/ 	.word	0x00000014
        /*01b0*/ 	.word	0x00000028
        /*01b4*/ 	.short	0x010a
        /*01b6*/ 	.byte	0x3f
	.zero		1


	//   ....[19]....
        /*01b8*/ 	.word	0x0000ad90
        /*01bc*/ 	.word	0x00000003
        /*01c0*/ 	.word	0x00000068
        /*01c4*/ 	.short	0x0101
        /*01c6*/ 	.byte	0x3f
	.zero		1


	//   ....[20]....
        /*01c8*/ 	.word	0x0000b4e0
        /*01cc*/ 	.word	0x00000007
        /*01d0*/ 	.word	0x00000000
        /*01d4*/ 	.short	0x010a
        /*01d6*/ 	.byte	0x3f
	.zero		1


	//   ....[21]....
        /*01d8*/ 	.word	0x0000b560
        /*01dc*/ 	.word	0x00000008
        /*01e0*/ 	.word	0x00000000
        /*01e4*/ 	.short	0x010a
        /*01e6*/ 	.byte	0x3f
	.zero		1


	//   ....[22]....
        /*01e8*/ 	.word	0x0000b5f0
        /*01ec*/ 	.word	0x00000009
        /*01f0*/ 	.word	0x00000000
        /*01f4*/ 	.short	0x010a
        /*01f6*/ 	.byte	0x3f
	.zero		1


	//   ....[23]....
        /*01f8*/ 	.word	0x0000b680
        /*01fc*/ 	.word	0x00000006
        /*0200*/ 	.word	0x00000000
        /*0204*/ 	.short	0x010a
        /*0206*/ 	.byte	0x3f
	.zero		1


	//   ....[24]....
        /*0208*/ 	.word	0x0000b710
        /*020c*/ 	.word	0x00000003
        /*0210*/ 	.word	0x00000000
        /*0214*/ 	.short	0x010a
        /*0216*/ 	.byte	0x3f
	.zero		1


	//   ....[25]....
        /*0218*/ 	.word	0x0000b770
        /*021c*/ 	.word	0x00000003
        /*0220*/ 	.word	0x00000000
        /*0224*/ 	.short	0x010a
        /*0226*/ 	.byte	0x3f
	.zero		1


	//   ....[26]....
        /*0228*/ 	.word	0x0000b7d0
        /*022c*/ 	.word	0x00000006
        /*0230*/ 	.word	0x00000000
        /*0234*/ 	.short	0x010a
        /*0236*/ 	.byte	0x3f
	.zero		1


	//   ....[27]....
        /*0238*/ 	.word	0x0000b8a0
        /*023c*/ 	.word	0x00000014
        /*0240*/ 	.word	0x00000028
        /*0244*/ 	.short	0x010a
        /*0246*/ 	.byte	0x3f
	.zero		1


	//   ....[28]....
        /*0248*/ 	.word	0x0000b970
        /*024c*/ 	.word	0x00000007
        /*0250*/ 	.word	0x00000000
        /*0254*/ 	.short	0x010a
        /*0256*/ 	.byte	0x3f
	.zero		1


	//   ....[29]....
        /*0258*/ 	.word	0x0000b9c0
        /*025c*/ 	.word	0x00000008
        /*0260*/ 	.word	0x00000000
        /*0264*/ 	.short	0x010a
        /*0266*/ 	.byte	0x3f
	.zero		1


	//   ....[30]....
        /*0268*/ 	.word	0x0000ba10
        /*026c*/ 	.word	0x00000009
        /*0270*/ 	.word	0x00000000
        /*0274*/ 	.short	0x010a
        /*0276*/ 	.byte	0x3f
	.zero		1


	//   ....[31]....
        /*0278*/ 	.word	0x0000ba60
        /*027c*/ 	.word	0x00000006
        /*0280*/ 	.word	0x00000000
        /*0284*/ 	.short	0x010a
        /*0286*/ 	.byte	0x3f
	.zero		1


	//----- nvinfo : EIATTR_NUM_MBARRIERS
	.align		4
.L_35:
        /*0288*/ 	.byte	0x03, 0x38
        /*028a*/ 	.short	0x000c


	//----- nvinfo : EIATTR_EXIT_INSTR_OFFSETS
	.align		4
        /*028c*/ 	.byte	0x04, 0x1c
        /*028e*/ 	.short	(.L_37 - .L_36)


	//   ....[0]....
.L_36:
        /*0290*/ 	.word	0x00000970


	//   ....[1]....
        /*0294*/ 	.word	0x00001180


	//   ....[2]....
        /*0298*/ 	.word	0x0000a140


	//   ....[3]....
        /*029c*/ 	.word	0x0000a6a0


	//   ....[4]....
        /*02a0*/ 	.word	0x0000b760


	//----- nvinfo : EIATTR_MAX_THREADS
	.align		4
.L_37:
        /*02a4*/ 	.byte	0x04, 0x05
        /*02a6*/ 	.short	(.L_39 - .L_38)
.L_38:
        /*02a8*/ 	.word	0x00000180
        /*02ac*/ 	.word	0x00000001
        /*02b0*/ 	.word	0x00000001


	//----- nvinfo : EIATTR_CRS_STACK_SIZE
	.align		4
.L_39:
        /*02b4*/ 	.byte	0x04, 0x1e
        /*02b6*/ 	.short	(.L_41 - .L_40)
.L_40:
        /*02b8*/ 	.word	0x00000000


	//----- nvinfo : EIATTR_CBANK_PARAM_SIZE
	.align		4
.L_41:
        /*02bc*/ 	.byte	0x03, 0x19
        /*02be*/ 	.short	0x0470


	//----- nvinfo : EIATTR_PARAM_CBANK
	.align		4
        /*02c0*/ 	.byte	0x04, 0x0a
        /*02c2*/ 	.short	(.L_43 - .L_42)
	.align		4
.L_42:
        /*02c4*/ 	.word	index@(.nv.constant0._ZN7cutlass13device_kernelINS_4gemm6kernel13GemmUniversalIN4cute5tupleIJiiiiEEENS1_10collective13CollectiveMmaINS1_34MainloopSm90TmaGmmaWarpSpecializedILi5ENS5_IJNS4_1CILi2EEENSA_ILi1EEESC_EEENS1_35KernelTmaWarpSpecializedCooperativeEEENS5_IJNSA_ILi128EEENSA_ILi176EEENSA_ILi64EEEEEENS_10bfloat16_tENS5_IJlSC_lEEESK_SL_NS4_8TiledMMAINS4_8MMA_AtomIJNS4_4SM904GMMA27MMA_64x16x16_F32BF16BF16_SSILNSP_5MajorE0ELSR_0ELNSP_7ScaleInE1ELSS_1EEEEEENS4_6LayoutISD_NS5_IJSC_NSA_ILi0EEESW_EEEEENS5_IJNS4_10UnderscoreESZ_SZ_EEEEENS4_13SM90_TMA_LOADENS4_14ComposedLayoutINS4_7SwizzleILi3ELi4ELi3EEENS4_18smem_ptr_flag_bitsILi16EEENSV_INS5_IJNSA_ILi8EEESI_EEENS5_IJSI_SC_EEEEEEEvNS4_8identityENS4_23SM90_TMA_LOAD_MULTICASTES1C_vS1D_EENS_8epilogue10collective6detail29Sm90TmaWarpSpecializedAdapterINS1H_15DefaultEpilogueISK_SL_SL_NS1G_6thread17LinearCombinationISK_Li1EffLNS1L_9ScaleType4KindE0ELNS_15FloatRoundStyleE2ESK_EENS1_15EpilogueDefaultEEEEEvvEEEEvNT_6ParamsE)
        /*02c8*/ 	.short	0x0210
        /*02ca*/ 	.short	0x0470


	//----- nvinfo : EIATTR_SW_WAR
	.align		4
.L_43:
        /*02cc*/ 	.byte	0x04, 0x36
        /*02ce*/ 	.short	(.L_45 - .L_44)
.L_44:
        /*02d0*/ 	.word	0x00000008
.L_45:


//--------------------- .nv.callgraph             --------------------------
	.section	.nv.callgraph,"",@"SHT_CUDA_CALLGRAPH"
	.align	4
	.sectionentsize	8
	.align		4
        /*0000*/ 	.word	0x00000000
	.align		4
        /*0004*/ 	.word	0xffffffff
	.align		4
        /*0008*/ 	.word	index@(_ZN7cutlass13device_kernelINS_4gemm6kernel13GemmUniversalIN4cute5tupleIJiiiiEEENS1_10collective13CollectiveMmaINS1_34MainloopSm90TmaGmmaWarpSpecializedILi5ENS5_IJNS4_1CILi2EEENSA_ILi1EEESC_EEENS1_35KernelTmaWarpSpecializedCooperativeEEENS5_IJNSA_ILi128EEENSA_ILi176EEENSA_ILi64EEEEEENS_10bfloat16_tENS5_IJlSC_lEEESK_SL_NS4_8TiledMMAINS4_8MMA_AtomIJNS4_4SM904GMMA27MMA_64x16x16_F32BF16BF16_SSILNSP_5MajorE0ELSR_0ELNSP_7ScaleInE1ELSS_1EEEEEENS4_6LayoutISD_NS5_IJSC_NSA_ILi0EEESW_EEEEENS5_IJNS4_10UnderscoreESZ_SZ_EEEEENS4_13SM90_TMA_LOADENS4_14ComposedLayoutINS4_7SwizzleILi3ELi4ELi3EEENS4_18smem_ptr_flag_bitsILi16EEENSV_INS5_IJNSA_ILi8EEESI_EEENS5_IJSI_SC_EEEEEEEvNS4_8identityENS4_23SM90_TMA_LOAD_MULTICASTES1C_vS1D_EENS_8epilogue10collective6detail29Sm90TmaWarpSpecializedAdapterINS1H_15DefaultEpilogueISK_SL_SL_NS1G_6thread17LinearCombinationISK_Li1EffLNS1L_9ScaleType4KindE0ELNS_15FloatRoundStyleE2ESK_EENS1_15EpilogueDefaultEEEEEvvEEEEvNT_6ParamsE)
	.align		4
        /*000c*/ 	.word	index@(__assertfail)
	.align		4
        /*0010*/ 	.word	0x00000000
	.align		4
        /*0014*/ 	.word	0xfffffffe
	.align		4
        /*0018*/ 	.word	0x00000000
	.align		4
        /*001c*/ 	.word	0xfffffffd
	.align		4
        /*0020*/ 	.word	0x00000000
	.align		4
        /*0024*/ 	.word	0xfffffffc


//--------------------- .nv.constant4             --------------------------
	.section	.nv.constant4,"a",@progbits
	.align	8
	.align		8
.nv.constant4:
        /*0000*/ 	.dword	__assertfail
	.align		8
        /*0008*/ 	.dword	__unnamed_1
	.align		8
        /*0010*/ 	.dword	_ZN39_INTERNAL_7f9b49b3_4_k_cu_756c69e4_66874cuda3std3__45__cpo5beginE
	.align		8
        /*0018*/ 	.dword	_ZN39_INTERNAL_7f9b49b3_4_k_cu_756c69e4_66874cuda3std3__45__cpo3endE
	.align		8
        /*0020*/ 	.dword	_ZN39_INTERNAL_7f9b49b3_4_k_cu_756c69e4_66874cuda3std3__45__cpo6cbeginE
	.align		8
        /*0028*/ 	.dword	_ZN39_INTERNAL_7f9b49b3_4_k_cu_756c69e4_66874cuda3std3__45__cpo4cendE
	.align		8
        /*0030*/ 	.dword	_ZN39_INTERNAL_7f9b49b3_4_k_cu_756c69e4_66874cuda3std3__441_GLOBAL__N__7f9b49b3_4_k_cu_756c69e4_66876ignoreE
	.align		8
        /*0038*/ 	.dword	_ZN39_INTERNAL_7f9b49b3_4_k_cu_756c69e4_66874cuda3std3__419piecewise_constructE
	.align		8
        /*0040*/ 	.dword	_ZN39_INTERNAL_7f9b49b3_4_k_cu_756c69e4_66874cuda3std3__48in_placeE
	.align		8
        /*0048*/ 	.dword	_ZN39_INTERNAL_7f9b49b3_4_k_cu_756c69e4_66874cuda3std6ranges3__45__cpo4swapE
	.align		8
        /*0050*/ 	.dword	_ZN39_INTERNAL_7f9b49b3_4_k_cu_756c69e4_66874cuda3std6ranges3__45__cpo9iter_moveE
	.align		8
        /*0058*/ 	.dword	_ZN39_INTERNAL_7f9b49b3_4_k_cu_756c69e4_66874cute7productE
	.align		8
        /*0060*/ 	.dword	_ZN39_INTERNAL_7f9b49b3_4_k_cu_756c69e4_66874cute1_E
	.align		8
        /*0068*/ 	.dword	$str$22
	.align		8
        /*0070*/ 	.dword	$str$23


//--------------------- .text._ZN7cutlass13device_kernelINS_4gemm6kernel13GemmUniversalIN4cute5tupleIJiiiiEEENS1_10collective13CollectiveMmaINS1_34MainloopSm90TmaGmmaWarpSpecializedILi5ENS5_IJNS4_1CILi2EEENSA_ILi1EEESC_EEENS1_35KernelTmaWarpSpecializedCooperativeEEENS5_IJNSA_ILi128EEENSA_ILi176EEENSA_ILi64EEEEEENS_10bfloat16_tENS5_IJlSC_lEEESK_SL_NS4_8TiledMMAINS4_8MMA_AtomIJNS4_4SM904GMMA27MMA_64x16x16_F32BF16BF16_SSILNSP_5MajorE0ELSR_0ELNSP_7ScaleInE1ELSS_1EEEEEENS4_6LayoutISD_NS5_IJSC_NSA_ILi0EEESW_EEEEENS5_IJNS4_10UnderscoreESZ_SZ_EEEEENS4_13SM90_TMA_LOADENS4_14ComposedLayoutINS4_7SwizzleILi3ELi4ELi3EEENS4_18smem_ptr_flag_bitsILi16EEENSV_INS5_IJNSA_ILi8EEESI_EEENS5_IJSI_SC_EEEEEEEvNS4_8identityENS4_23SM90_TMA_LOAD_MULTICASTES1C_vS1D_EENS_8epilogue10collective6detail29Sm90TmaWarpSpecializedAdapterINS1H_15DefaultEpilogueISK_SL_SL_NS1G_6thread17LinearCombinationISK_Li1EffLNS1L_9ScaleType4KindE0ELNS_15FloatRoundStyleE2ESK_EENS1_15EpilogueDefaultEEEEEvvEEEEvNT_6ParamsE --------------------------
	.section	.text._ZN7cutlass13device_kernelINS_4gemm6kernel13GemmUniversalIN4cute5tupleIJiiiiEEENS1_10collective13CollectiveMmaINS1_34MainloopSm90TmaGmmaWarpSpecializedILi5ENS5_IJNS4_1CILi2EEENSA_ILi1EEESC_EEENS1_35KernelTmaWarpSpecializedCooperativeEEENS5_IJNSA_ILi128EEENSA_ILi176EEENSA_ILi64EEEEEENS_10bfloat16_tENS5_IJlSC_lEEESK_SL_NS4_8TiledMMAINS4_8MMA_AtomIJNS4_4SM904GMMA27MMA_64x16x16_F32BF16BF16_SSILNSP_5MajorE0ELSR_0ELNSP_7ScaleInE1ELSS_1EEEEEENS4_6LayoutISD_NS5_IJSC_NSA_ILi0EEESW_EEEEENS5_IJNS4_10UnderscoreESZ_SZ_EEEEENS4_13SM90_TMA_LOADENS4_14ComposedLayoutINS4_7SwizzleILi3ELi4ELi3EEENS4_18smem_ptr_flag_bitsILi16EEENSV_INS5_IJNSA_ILi8EEESI_EEENS5_IJSI_SC_EEEEEEEvNS4_8identityENS4_23SM90_TMA_LOAD_MULTICASTES1C_vS1D_EENS_8epilogue10collective6detail29Sm90TmaWarpSpecializedAdapterINS1H_15DefaultEpilogueISK_SL_SL_NS1G_6thread17LinearCombinationISK_Li1EffLNS1L_9ScaleType4KindE0ELNS_15FloatRoundStyleE2ESK_EENS1_15EpilogueDefaultEEEEEvvEEEEvNT_6ParamsE,"ax",@progbits
	.align	128
.text._ZN7cutlass13device_kernelINS_4gemm6kernel13GemmUniversalIN4cute5tupleIJiiiiEEENS1_10collective13CollectiveMmaINS1_34MainloopSm90TmaGmmaWarpSpecializedILi5ENS5_IJNS4_1CILi2EEENSA_ILi1EEESC_EEENS1_35KernelTmaWarpSpecializedCooperativeEEENS5_IJNSA_ILi128EEENSA_ILi176EEENSA_ILi64EEEEEENS_10bfloat16_tENS5_IJlSC_lEEESK_SL_NS4_8TiledMMAINS4_8MMA_AtomIJNS4_4SM904GMMA27MMA_64x16x16_F32BF16BF16_SSILNSP_5MajorE0ELSR_0ELNSP_7ScaleInE1ELSS_1EEEEEENS4_6LayoutISD_NS5_IJSC_NSA_ILi0EEESW_EEEEENS5_IJNS4_10UnderscoreESZ_SZ_EEEEENS4_13SM90_TMA_LOADENS4_14ComposedLayoutINS4_7SwizzleILi3ELi4ELi3EEENS4_18smem_ptr_flag_bitsILi16EEENSV_INS5_IJNSA_ILi8EEESI_EEENS5_IJSI_SC_EEEEEEEvNS4_8identityENS4_23SM90_TMA_LOAD_MULTICASTES1C_vS1D_EENS_8epilogue10collective6detail29Sm90TmaWarpSpecializedAdapterINS1H_15DefaultEpilogueISK_SL_SL_NS1G_6thread17LinearCombinationISK_Li1EffLNS1L_9ScaleType4KindE0ELNS_15FloatRoundStyleE2ESK_EENS1_15EpilogueDefaultEEEEEvvEEEEvNT_6ParamsE:
        .type           _ZN7cutlass13device_kernelINS_4gemm6kernel13GemmUniversalIN4cute5tupleIJiiiiEEENS1_10collective13CollectiveMmaINS1_34MainloopSm90TmaGmmaWarpSpecializedILi5ENS5_IJNS4_1CILi2EEENSA_ILi1EEESC_EEENS1_35KernelTmaWarpSpecializedCooperativeEEENS5_IJNSA_ILi128EEENSA_ILi176EEENSA_ILi64EEEEEENS_10bfloat16_tENS5_IJlSC_lEEESK_SL_NS4_8TiledMMAINS4_8MMA_AtomIJNS4_4SM904GMMA27MMA_64x16x16_F32BF16BF16_SSILNSP_5MajorE0ELSR_0ELNSP_7ScaleInE1ELSS_1EEEEEENS4_6LayoutISD_NS5_IJSC_NSA_ILi0EEESW_EEEEENS5_IJNS4_10UnderscoreESZ_SZ_EEEEENS4_13SM90_TMA_LOADENS4_14ComposedLayoutINS4_7SwizzleILi3ELi4ELi3EEENS4_18smem_ptr_flag_bitsILi16EEENSV_INS5_IJNSA_ILi8EEESI_EEENS5_IJSI_SC_EEEEEEEvNS4_8identityENS4_23SM90_TMA_LOAD_MULTICASTES1C_vS1D_EENS_8epilogue10collective6detail29Sm90TmaWarpSpecializedAdapterINS1H_15DefaultEpilogueISK_SL_SL_NS1G_6thread17LinearCombinationISK_Li1EffLNS1L_9ScaleType4KindE0ELNS_15FloatRoundStyleE2ESK_EENS1_15EpilogueDefaultEEEEEvvEEEEvNT_6ParamsE,@function
        .size           _ZN7cutlass13device_kernelINS_4gemm6kernel13GemmUniversalIN4cute5tupleIJiiiiEEENS1_10collective13CollectiveMmaINS1_34MainloopSm90TmaGmmaWarpSpecializedILi5ENS5_IJNS4_1CILi2EEENSA_ILi1EEESC_EEENS1_35KernelTmaWarpSpecializedCooperativeEEENS5_IJNSA_ILi128EEENSA_ILi176EEENSA_ILi64EEEEEENS_10bfloat16_tENS5_IJlSC_lEEESK_SL_NS4_8TiledMMAINS4_8MMA_AtomIJNS4_4SM904GMMA27MMA_64x16x16_F32BF16BF16_SSILNSP_5MajorE0ELSR_0ELNSP_7ScaleInE1ELSS_1EEEEEENS4_6LayoutISD_NS5_IJSC_NSA_ILi0EEESW_EEEEENS5_IJNS4_10UnderscoreESZ_SZ_EEEEENS4_13SM90_TMA_LOADENS4_14ComposedLayoutINS4_7SwizzleILi3ELi4ELi3EEENS4_18smem_ptr_flag_bitsILi16EEENSV_INS5_IJNSA_ILi8EEESI_EEENS5_IJSI_SC_EEEEEEEvNS4_8identityENS4_23SM90_TMA_LOAD_MULTICASTES1C_vS1D_EENS_8epilogue10collective6detail29Sm90TmaWarpSpecializedAdapterINS1H_15DefaultEpilogueISK_SL_SL_NS1G_6thread17LinearCombinationISK_Li1EffLNS1L_9ScaleType4KindE0ELNS_15FloatRoundStyleE2ESK_EENS1_15EpilogueDefaultEEEEEvvEEEEvNT_6ParamsE,(.L_x_247 - _ZN7cutlass13device_kernelINS_4gemm6kernel13GemmUniversalIN4cute5tupleIJiiiiEEENS1_10collective13CollectiveMmaINS1_34MainloopSm90TmaGmmaWarpSpecializedILi5ENS5_IJNS4_1CILi2EEENSA_ILi1EEESC_EEENS1_35KernelTmaWarpSpecializedCooperativeEEENS5_IJNSA_ILi128EEENSA_ILi176EEENSA_ILi64EEEEEENS_10bfloat16_tENS5_IJlSC_lEEESK_SL_NS4_8TiledMMAINS4_8MMA_AtomIJNS4_4SM904GMMA27MMA_64x16x16_F32BF16BF16_SSILNSP_5MajorE0ELSR_0ELNSP_7ScaleInE1ELSS_1EEEEEENS4_6LayoutISD_NS5_IJSC_NSA_ILi0EEESW_EEEEENS5_IJNS4_10UnderscoreESZ_SZ_EEEEENS4_13SM90_TMA_LOADENS4_14ComposedLayoutINS4_7SwizzleILi3ELi4ELi3EEENS4_18smem_ptr_flag_bitsILi16EEENSV_INS5_IJNSA_ILi8EEESI_EEENS5_IJSI_SC_EEEEEEEvNS4_8identityENS4_23SM90_TMA_LOAD_MULTICASTES1C_vS1D_EENS_8epilogue10collective6detail29Sm90TmaWarpSpecializedAdapterINS1H_15DefaultEpilogueISK_SL_SL_NS1G_6thread17LinearCombinationISK_Li1EffLNS1L_9ScaleType4KindE0ELNS_15FloatRoundStyleE2ESK_EENS1_15EpilogueDefaultEEEEEvvEEEEvNT_6ParamsE)
        .other          _ZN7cutlass13device_kernelINS_4gemm6kernel13GemmUniversalIN4cute5tupleIJiiiiEEENS1_10collective13CollectiveMmaINS1_34MainloopSm90TmaGmmaWarpSpecializedILi5ENS5_IJNS4_1CILi2EEENSA_ILi1EEESC_EEENS1_35KernelTmaWarpSpecializedCooperativeEEENS5_IJNSA_ILi128EEENSA_ILi176EEENSA_ILi64EEEEEENS_10bfloat16_tENS5_IJlSC_lEEESK_SL_NS4_8TiledMMAINS4_8MMA_AtomIJNS4_4SM904GMMA27MMA_64x16x16_F32BF16BF16_SSILNSP_5MajorE0ELSR_0ELNSP_7ScaleInE1ELSS_1EEEEEENS4_6LayoutISD_NS5_IJSC_NSA_ILi0EEESW_EEEEENS5_IJNS4_10UnderscoreESZ_SZ_EEEEENS4_13SM90_TMA_LOADENS4_14ComposedLayoutINS4_7SwizzleILi3ELi4ELi3EEENS4_18smem_ptr_flag_bitsILi16EEENSV_INS5_IJNSA_ILi8EEESI_EEENS5_IJSI_SC_EEEEEEEvNS4_8identityENS4_23SM90_TMA_LOAD_MULTICASTES1C_vS1D_EENS_8epilogue10collective6detail29Sm90TmaWarpSpecializedAdapterINS1H_15DefaultEpilogueISK_SL_SL_NS1G_6thread17LinearCombinationISK_Li1EffLNS1L_9ScaleType4KindE0ELNS_15FloatRoundStyleE2ESK_EENS1_15EpilogueDefaultEEEEEvvEEEEvNT_6ParamsE,@"STO_CUDA_ENTRY STV_DEFAULT"
_ZN7cutlass13device_kernelINS_4gemm6kernel13GemmUniversalIN4cute5tupleIJiiiiEEENS1_10collective13CollectiveMmaINS1_34MainloopSm90TmaGmmaWarpSpecializedILi5ENS5_IJNS4_1CILi2EEENSA_ILi1EEESC_EEENS1_35KernelTmaWarpSpecializedCooperativeEEENS5_IJNSA_ILi128EEENSA_ILi176EEENSA_ILi64EEEEEENS_10bfloat16_tENS5_IJlSC_lEEESK_SL_NS4_8TiledMMAINS4_8MMA_AtomIJNS4_4SM904GMMA27MMA_64x16x16_F32BF16BF16_SSILNSP_5MajorE0ELSR_0ELNSP_7ScaleInE1ELSS_1EEEEEENS4_6LayoutISD_NS5_IJSC_NSA_ILi0EEESW_EEEEENS5_IJNS4_10UnderscoreESZ_SZ_EEEEENS4_13SM90_TMA_LOADENS4_14ComposedLayoutINS4_7SwizzleILi3ELi4ELi3EEENS4_18smem_ptr_flag_bitsILi16EEENSV_INS5_IJNSA_ILi8EEESI_EEENS5_IJSI_SC_EEEEEEEvNS4_8identityENS4_23SM90_TMA_LOAD_MULTICASTES1C_vS1D_EENS_8epilogue10collective6detail29Sm90TmaWarpSpecializedAdapterINS1H_15DefaultEpilogueISK_SL_SL_NS1G_6thread17LinearCombinationISK_Li1EffLNS1L_9ScaleType4KindE0ELNS_15FloatRoundStyleE2ESK_EENS1_15EpilogueDefaultEEEEEvvEEEEvNT_6ParamsE:
[----:B------:R-:W0:Y:S01]  /*0000*/  LDC R1, c[0x0][0x28] ;  /* 0x00000a00ff017b82 */ /* 0x000e220000000800 */
[----:B------:R-:W1:Y:S01]  /*0010*/  S2R R18, SR_TID.X ;  /* 0x0000000000127919 */ /* 0x000e620000002100 */
[----:B------:R-:W-:Y:S01]  /*0020*/  ELECT P0, URZ, PT ;  /* 0x00000000003f782f */ /* 0x000fe20003800000 */
[----:B------:R-:W-:Y:S01]  /*0030*/  BSSY B0, `(.L_x_0) ;  /* 0x000000f000007945 */ /* 0x000fe20003800000 */
[--C-:B-1----:R-:W-:Y:S02]  /*0040*/  SHF.R.U32.HI R0, RZ, 0x5, R18.reuse ;  /* 0x00000005ff007819 */ /* 0x102fe40000011612 */
[----:B------:R-:W-:-:S03]  /*0050*/  SHF.R.U32.HI R3, RZ, 0x7, R18 ;  /* 0x00000007ff037819 */ /* 0x000fc60000011612 */
[----:B------:R-:W1:Y:S04]  /*0060*/  SHFL.IDX PT, R2, R0, RZ, 0x1f ;  /* 0x00001fff00027589 */ /* 0x000e6800000e0000 */
[----:B------:R2:W3:Y:S01]  /*0070*/  SHFL.IDX PT, R5, R3, RZ, 0x1f ;  /* 0x00001fff03057589 */ /* 0x0004e200000e0000 */
[----:B-1----:R-:W-:-:S13]  /*0080*/  ISETP.NE.OR P0, PT, R2, RZ, !P0 ;  /* 0x000000ff0200720c */ /* 0x002fda0004705670 */
[----:B0-23--:R-:W-:Y:S05]  /*0090*/  @P0 BRA `(.L_x_1) ;  /* 0x0000000000200947 */ /* 0x00dfea0003800000 */
[----:B------:R-:W-:Y:S02]  /*00a0*/  ULDC.64 UR4, c[0x0][0x198] ;  /* 0x0000660000047ab9 */ /* 0x000fe40000000a00 */
[----:B------:R-:W-:Y:S02]  /*00b0*/  UIADD3 UR6, UP0, UR4, 0xf0, URZ ;  /* 0x000000f004067890 */ /* 0x000fe4000ff1e03f */
[----:B------:R-:W-:Y:S02]  /*00c0*/  UIADD3 UR4, UP1, UR4, 0x1f0, URZ ;  /* 0x000001f004047890 */ /* 0x000fe4000ff3e03f */
[----:B------:R-:W-:Y:S02]  /*00d0*/  UIADD3.X UR7, URZ, UR5, URZ, UP0, !UPT ;  /* 0x000000053f077290 */ /* 0x000fe400087fe43f */
[----:B------:R-:W-:-:S07]  /*00e0*/  UIADD3.X UR5, URZ, UR5, URZ, UP1, !UPT ;  /* 0x000000053f057290 */ /* 0x000fce0008ffe43f */
[----:B------:R0:W-:Y:S02]  /*00f0*/  UTMACCTL.PF [UR6] ;  /* 0x00000000060079b9 */ /* 0x0001e40008040000 */
[----:B------:R0:W-:Y:S02]  /*0100*/  UTMACCTL.PF [UR4] ;  /* 0x00000000040079b9 */ /* 0x0001e40008040000 */
[----:B0-----:R-:W-:Y:S01]  /*0110*/  NOP ;  /* 0x0000000000007918 */ /* 0x001fe20000000000 */
.L_x_1:
[----:B------:R-:W-:Y:S05]  /*0120*/  BSYNC B0 ;  /* 0x0000000000007941 */ /* 0x000fea0003800000 */
.L_x_0:
[----:B------:R-:W0:Y:S02]  /*0130*/  SHFL.IDX PT, R3, R0, RZ, 0x1f ;  /* 0x00001fff00037589 */ /* 0x000e2400000e0000 */
[----:B0-----:R-:W-:-:S13]  /*0140*/  ISETP.NE.AND P0, PT, R3, RZ, PT ;  /* 0x000000ff0300720c */ /* 0x001fda0003f05270 */
[----:B------:R-:W-:Y:S05]  /*0150*/  @P0 BRA `(.L_x_2) ;  /* 0x0000000000600947 */ /* 0x000fea0003800000 */
[----:B------:R-:W0:Y:S01]  /*0160*/  S2UR UR8, SR_CgaCtaId ;  /* 0x00000000000879c3 */ /* 0x000e220000008800 */
[----:B------:R-:W-:Y:S01]  /*0170*/  UMOV UR4, 0x400 ;  /* 0x0000040000047882 */ /* 0x000fe20000000000 */
[----:B------:R-:W-:Y:S01]  /*0180*/  UMOV UR5, 0x1 ;  /* 0x0000000100057882 */ /* 0x000fe20000000000 */
[----:B------:R-:W-:Y:S01]  /*0190*/  UMOV UR6, 0x4 ;  /* 0x0000000400067882 */ /* 0x000fe20000000000 */
[----:B------:R-:W-:Y:S01]  /*01a0*/  ELECT P0, URZ, PT ;  /* 0x00000000003f782f */ /* 0x000fe20003800000 */
[----:B------:R-:W-:-:S04]  /*01b0*/  UIADD3 UR6, -UR6, 0x100000, URZ ;  /* 0x0010000006067890 */ /* 0x000fc8000fffe13f */
[----:B------:R-:W-:Y:S02]  /*01c0*/  USHF.L.U32 UR7, UR6, 0xb, URZ ;  /* 0x0000000b06077899 */ /* 0x000fe4000800063f */
[----:B------:R-:W-:Y:S02]  /*01d0*/  USHF.L.U32 UR6, UR6, 0x1, URZ ;  /* 0x0000000106067899 */ /* 0x000fe4000800063f */
[----:B0-----:R-:W-:Y:S02]  /*01e0*/  ULEA UR8, UR8, UR4, 0x18 ;  /* 0x0000000408087291 */ /* 0x001fe4000f8ec03f */
[----:B------:R-:W-:-:S04]  /*01f0*/  UIADD3 UR4, -UR5, 0x100000, URZ ;  /* 0x0010000005047890 */ /* 0x000fc8000fffe13f */
[----:B------:R-:W-:Y:S02]  /*0200*/  USHF.L.U32 UR5, UR4, 0xb, URZ ;  /* 0x0000000b04057899 */ /* 0x000fe4000800063f */
[----:B------:R-:W-:Y:S01]  /*0210*/  USHF.L.U32 UR4, UR4, 0x1, URZ ;  /* 0x0000000104047899 */ /* 0x000fe2000800063f */
[----:B------:R-:W0:Y:S11]  /*0220*/  FENCE.VIEW.ASYNC.S ;  /* 0x00000000000073c6 */ /* 0x000e360000000000 */
[----:B0-----:R0:W1:Y:S01]  /*0230*/  SYNCS.EXCH.64 URZ, [UR8], UR4 ;  /* 0x00000004083f75b2 */ /* 0x0010620008000100 */
[----:B------:R0:W2:Y:S01]  /*0240*/  SYNCS.EXCH.64 URZ, [UR8+0x28], UR6 ;  /* 0x00002806083f75b2 */ /* 0x0000a20008000100 */
[----:B------:R0:W3:Y:S01]  /*0250*/  SYNCS.EXCH.64 URZ, [UR8+0x8], UR4 ;  /* 0x00000804083f75b2 */ /* 0x0000e20008000100 */
[----:B------:R0:W4:Y:S01]  /*0260*/  SYNCS.EXCH.64 URZ, [UR8+0x30], UR6 ;  /* 0x00003006083f75b2 */ /* 0x0001220008000100 */
[----:B------:R0:W0:Y:S01]  /*0270*/  SYNCS.EXCH.64 URZ, [UR8+0x10], UR4 ;  /* 0x00001004083f75b2 */ /* 0x0000220008000100 */
[----:B------:R0:W0:Y:S01]  /*0280*/  SYNCS.EXCH.64 URZ, [UR8+0x38], UR6 ;  /* 0x00003806083f75b2 */ /* 0x0000220008000100 */
[----:B------:R0:W0:Y:S01]  /*0290*/  SYNCS.EXCH.64 URZ, [UR8+0x18], UR4 ;  /* 0x00001804083f75b2 */ /* 0x0000220008000100 */
[----:B------:R0:W0:Y:S01]  /*02a0*/  SYNCS.EXCH.64 URZ, [UR8+0x40], UR6 ;  /* 0x00004006083f75b2 */ /* 0x0000220008000100 */
[----:B------:R0:W0:Y:S01]  /*02b0*/  SYNCS.EXCH.64 URZ, [UR8+0x20], UR4 ;  /* 0x00002004083f75b2 */ /* 0x0000220008000100 */
[----:B------:R0:W0:Y:S01]  /*02c0*/  SYNCS.EXCH.64 URZ, [UR8+0x48], UR6 ;  /* 0x00004806083f75b2 */ /* 0x0000220008000100 */
[----:B------:R-:W-:Y:S01]  /*02d0*/  NOP ;  /* 0x0000000000007918 */ /* 0x000fe20000000000 */
.L_x_2:
[----:B------:R-:W-:Y:S01]  /*02e0*/  SHF.R.S32.HI R7, RZ, 0x1f, R18 ;  /* 0x0000001fff077819 */ /* 0x000fe20000011412 */
[----:B------:R-:W5:Y:S01]  /*02f0*/  SHFL.IDX PT, R0, R0, RZ, 0x1f ;  /* 0x00001fff00007589 */ /* 0x000f6200000e0000 */
[----:B0-----:R-:W0:Y:S01]  /*0300*/  S2UR UR8, SR_CTAID.X ;  /* 0x00000000000879c3 */ /* 0x001e220000002500 */
[----:B------:R-:W-:Y:S02]  /*0310*/  ELECT P0, URZ, PT ;  /* 0x00000000003f782f */ /* 0x000fe40003800000 */
[----:B------:R-:W-:Y:S01]  /*0320*/  LEA.HI R7, R7, R18, RZ, 0x7 ;  /* 0x0000001207077211 */ /* 0x000fe200078f38ff */
[----:B------:R-:W1:Y:S01]  /*0330*/  S2R R4, SR_CTAID.Y ;  /* 0x0000000000047919 */ /* 0x000e620000002600 */
[----:B------:R-:W-:Y:S01]  /*0340*/  SHF.R.S32.HI R8, RZ, 0x1f, R3 ;  /* 0x0000001fff087819 */ /* 0x000fe20000011403 */
[----:B------:R-:W-:Y:S01]  /*0350*/  ULDC UR4, c[0x0][0x150] ;  /* 0x0000540000047ab9 */ /* 0x000fe20000000800 */
[----:B------:R-:W-:Y:S01]  /*0360*/  LOP3.LUT R7, R7, 0xffffff80, RZ, 0xc0, !PT ;  /* 0xffffff8007077812 */ /* 0x000fe200078ec0ff */
[----:B------:R-:W-:Y:S01]  /*0370*/  NOP ;  /* 0x0000000000007918 */ /* 0x000fe20000000000 */
[----:B------:R-:W-:Y:S01]  /*0380*/  LEA.HI R8, R8, R3, RZ, 0x2 ;  /* 0x0000000308087211 */ /* 0x000fe200078f10ff */
[----:B------:R-:W2:Y:S01]  /*0390*/  LDC R10, c[0x0][0x144] ;  /* 0x00005100ff0a7b82 */ /* 0x000ea20000000800 */
[----:B------:R-:W-:Y:S01]  /*03a0*/  NOP ;  /* 0x0000000000007918 */ /* 0x000fe20000000000 */
[----:B------:R-:W-:Y:S01]  /*03b0*/  IMAD.IADD R6, R18, 0x1, -R7 ;  /* 0x0000000112067824 */ /* 0x000fe200078e0a07 */
[----:B------:R-:W-:Y:S01]  /*03c0*/  LOP3.LUT R8, R8, 0x3ffffffc, RZ, 0xc0, !PT ;  /* 0x3ffffffc08087812 */ /* 0x000fe200078ec0ff */
[----:B------:R-:W-:Y:S01]  /*03d0*/  IMAD.MOV.U32 R23, RZ, RZ, 0x1 ;  /* 0x00000001ff177424 */ /* 0x000fe200078e00ff */
[----:B------:R-:W-:-:S02]  /*03e0*/  ISETP.NE.AND P3, PT, R5, RZ, PT ;  /* 0x000000ff0500720c */ /* 0x000fc40003f65270 */
[----:B------:R-:W-:Y:S01]  /*03f0*/  SHF.R.S32.HI R7, RZ, 0x1f, R6 ;  /* 0x0000001fff077819 */ /* 0x000fe20000011406 */
[----:B------:R-:W-:Y:S01]  /*0400*/  IMAD.IADD R8, R3, 0x1, -R8 ;  /* 0x0000000103087824 */ /* 0x000fe200078e0a08 */
[----:B------:R-:W3:Y:S02]  /*0410*/  LDC R13, c[0x0][0x140] ;  /* 0x00005000ff0d7b82 */ /* 0x000ee40000000800 */
[----:B------:R-:W-:Y:S02]  /*0420*/  LEA.HI R7, R7, R6, RZ, 0x3 ;  /* 0x0000000607077211 */ /* 0x000fe400078f18ff */
[----:B-----5:R-:W-:Y:S02]  /*0430*/  ISETP.NE.OR P0, PT, R0, RZ, !P0 ;  /* 0x000000ff0000720c */ /* 0x020fe40004705670 */
[--C-:B------:R-:W-:Y:S02]  /*0440*/  SHF.R.S32.HI R0, RZ, 0x3, R7.reuse ;  /* 0x00000003ff007819 */ /* 0x100fe40000011407 */
[----:B------:R-:W-:-:S02]  /*0450*/  SHF.R.S32.HI R7, RZ, 0x1f, R7 ;  /* 0x0000001fff077819 */ /* 0x000fc40000011407 */
[----:B0-----:R-:W-:Y:S02]  /*0460*/  I2FP.F32.U32 R9, UR8 ;  /* 0x0000000800097c45 */ /* 0x001fe40008201000 */
[----:B------:R-:W-:-:S03]  /*0470*/  LEA.HI R7, R7, R0, RZ, 0x2 ;  /* 0x0000000007077211 */ /* 0x000fc600078f10ff */
[----:B------:R-:W-:Y:S01]  /*0480*/  FMUL R9, R9, UR4 ;  /* 0x0000000409097c20 */ /* 0x000fe20008400000 */
[----:B------:R-:W-:Y:S01]  /*0490*/  LOP3.LUT R7, R7, 0xfffffffc, RZ, 0xc0, !PT ;  /* 0xfffffffc07077812 */ /* 0x000fe200078ec0ff */
[----:B------:R-:W-:Y:S01]  /*04a0*/  VOTEU.ALL UP0, P0 ;  /* 0x00000000003f7886 */ /* 0x000fe20000000000 */
[----:B-1----:R-:W-:Y:S01]  /*04b0*/  I2FP.F32.U32 R3, R4 ;  /* 0x0000000400037245 */ /* 0x002fe20000201000 */
[----:B------:R-:W-:Y:S01]  /*04c0*/  ULDC UR4, c[0x0][0x154] ;  /* 0x0000550000047ab9 */ /* 0x000fe20000000800 */
[----:B------:R-:W-:Y:S01]  /*04d0*/  VOTEU.ALL UP1, P0 ;  /* 0x00000000003f7886 */ /* 0x000fe20000020000 */
[----:B------:R-:W0:Y:S01]  /*04e0*/  F2I.U32.TRUNC.NTZ R9, R9 ;  /* 0x0000000900097305 */ /* 0x000e22000020f000 */
[----:B------:R-:W-:Y:S01]  /*04f0*/  IMAD.IADD R7, R0, 0x1, -R7 ;  /* 0x0000000100077824 */ /* 0x000fe200078e0a07 */
[----:B------:R-:W1:Y:S01]  /*0500*/  @!UP0 S2UR UR7, SR_CgaCtaId ;  /* 0x00000000000789c3 */ /* 0x000e620000008800 */
[----:B------:R-:W-:Y:S01]  /*0510*/  FMUL R12, R3, UR4 ;  /* 0x00000004030c7c20 */ /* 0x000fe20008400000 */
[----:B------:R-:W-:Y:S01]  /*0520*/  UMOV UR4, 0x20 ;  /* 0x0000002000047882 */ /* 0x000fe20000000000 */
[----:B------:R-:W-:Y:S01]  /*0530*/  IMAD R8, R8, 0x4, R7 ;  /* 0x0000000408087824 */ /* 0x000fe200078e0207 */
[----:B------:R-:W-:Y:S01]  /*0540*/  @!UP0 UMOV UR6, 0x400 ;  /* 0x0000040000068882 */ /* 0x000fe20000000000 */
[----:B------:R-:W-:-:S04]  /*0550*/  @!UP0 UIADD3 UR4, -UR4, 0x100000, URZ ;  /* 0x0010000004048890 */ /* 0x000fc8000fffe13f */
[----:B------:R-:W-:Y:S02]  /*0560*/  @!UP0 USHF.L.U32 UR5, UR4, 0xb, URZ ;  /* 0x0000000b04058899 */ /* 0x000fe4000800063f */
[----:B------:R-:W-:Y:S01]  /*0570*/  @!UP0 USHF.L.U32 UR4, UR4, 0x1, URZ ;  /* 0x0000000104048899 */ /* 0x000fe2000800063f */
[----:B---3--:R-:W-:Y:S01]  /*0580*/  ISETP.EQ.U32.AND P2, PT, R13, 0x1, PT ;  /* 0x000000010d00780c */ /* 0x008fe20003f42070 */
[----:B------:R-:W3:Y:S01]  /*0590*/  F2I.U32.TRUNC.NTZ R12, R12 ;  /* 0x0000000c000c7305 */ /* 0x000ee2000020f000 */
[----:B------:R-:W-:Y:S01]  /*05a0*/  LEA.HI R0, R8, R8, RZ, 0x1 ;  /* 0x0000000808007211 */ /* 0x000fe200078f08ff */
[----:B------:R-:W5:Y:S03]  /*05b0*/  LDC R7, c[0x0][0x148] ;  /* 0x00005200ff077b82 */ /* 0x000f660000000800 */
[----:B------:R-:W-:Y:S01]  /*05c0*/  LOP3.LUT R11, R0, 0xfffffffe, RZ, 0xc0, !PT ;  /* 0xfffffffe000b7812 */ /* 0x000fe200078ec0ff */
[----:B0-----:R-:W-:Y:S01]  /*05d0*/  IMAD.MOV R15, RZ, RZ, -R9 ;  /* 0x000000ffff0f7224 */ /* 0x001fe200078e0a09 */
[----:B------:R-:W-:-:S03]  /*05e0*/  SHF.R.S32.HI R9, RZ, 0x1f, R2 ;  /* 0x0000001fff097819 */ /* 0x000fc60000011402 */
[----:B--2---:R-:W-:Y:S01]  /*05f0*/  IMAD R3, R10, R15, UR8 ;  /* 0x000000080a037e24 */ /* 0x004fe2000f8e020f */
[----:B------:R-:W-:Y:S01]  /*0600*/  LEA.HI R9, R9, R2, RZ, 0x2 ;  /* 0x0000000209097211 */ /* 0x000fe200078f10ff */
[C---:B------:R-:W-:Y:S02]  /*0610*/  IMAD.IADD R0, R8.reuse, 0x1, -R11 ;  /* 0x0000000108007824 */ /* 0x040fe400078e0a0b */
[----:B------:R-:W-:Y:S01]  /*0620*/  IMAD.SHL.U32 R11, R8, 0x4, RZ ;  /* 0x00000004080b7824 */ /* 0x000fe200078e00ff */
[----:B------:R-:W-:Y:S01]  /*0630*/  LOP3.LUT R9, R9, 0xfffffffc, RZ, 0xc0, !PT ;  /* 0xfffffffc09097812 */ /* 0x000fe200078ec0ff */
[----:B---3--:R-:W-:Y:S01]  /*0640*/  IMAD.MOV R21, RZ, RZ, -R12 ;  /* 0x000000ffff157224 */ /* 0x008fe200078e0a0c */
[----:B------:R-:W-:Y:S01]  /*0650*/  ISETP.NE.AND P4, PT, R0, R3, PT ;  /* 0x000000030000720c */ /* 0x000fe20003f85270 */
[----:B-1----:R-:W-:Y:S01]  /*0660*/  @!UP0 ULEA UR6, UR7, UR6, 0x18 ;  /* 0x0000000607068291 */ /* 0x002fe2000f8ec03f */
[----:B------:R-:W-:Y:S01]  /*0670*/  LOP3.LUT R22, R8, 0xc, R11, 0x78, !PT ;  /* 0x0000000c08167812 */ /* 0x000fe200078e780b */
[----:B------:R-:W-:Y:S01]  /*0680*/  IMAD.IADD R0, R2, 0x1, -R9 ;  /* 0x0000000102007824 */ /* 0x000fe200078e0a09 */
[----:B------:R-:W-:Y:S01]  /*0690*/  VOTEU.ALL UP0, P0 ;  /* 0x00000000003f7886 */ /* 0x000fe20000000000 */
[----:B------:R-:W-:Y:S01]  /*06a0*/  LOP3.LUT P0, RZ, R6, 0x7, RZ, 0xc0, !PT ;  /* 0x0000000706ff7812 */ /* 0x000fe2000780c0ff */
[----:B------:R-:W-:-:S02]  /*06b0*/  VIADD R6, R5, 0xffffffff ;  /* 0xffffffff05067836 */ /* 0x000fc40000000000 */
[----:B------:R-:W-:Y:S01]  /*06c0*/  ISETP.NE.AND P1, PT, R0, 0x3, PT ;  /* 0x000000030000780c */ /* 0x000fe20003f25270 */
[----:B-----5:R-:W-:Y:S01]  /*06d0*/  IMAD R9, R7, R21, R4 ;  /* 0x0000001507097224 */ /* 0x020fe200078e0204 */
[----:B------:R-:W-:Y:S02]  /*06e0*/  ISETP.LT.U32.AND P0, PT, R22, 0x2, !P0 ;  /* 0x000000021600780c */ /* 0x000fe40004701070 */
[----:B------:R-:W-:Y:S01]  /*06f0*/  ISETP.EQ.OR P1, PT, R0, RZ, !P1 ;  /* 0x000000ff0000720c */ /* 0x000fe20004f22670 */
[----:B------:R-:W0:Y:S02]  /*0700*/  FENCE.VIEW.ASYNC.S ;  /* 0x00000000000073c6 */ /* 0x000e240000000000 */
[----:B0-----:R0:W1:Y:S01]  /*0710*/  @!UP0 SYNCS.EXCH.64 URZ, [UR6+0x60], UR4 ;  /* 0x00006004063f85b2 */ /* 0x0010620008000100 */
[----:B------:R-:W-:Y:S02]  /*0720*/  @P4 LEA.HI R2, R22, R22, RZ, 0x1 ;  /* 0x0000001616024211 */ /* 0x000fe400078f08ff */
[----:B------:R-:W-:-:S02]  /*0730*/  ISETP.EQ.AND P1, PT, R5, RZ, P1 ;  /* 0x000000ff0500720c */ /* 0x000fc40000f22270 */
[----:B------:R-:W-:Y:S02]  /*0740*/  @P4 SHF.R.S32.HI R2, RZ, 0x1, R2 ;  /* 0x00000001ff024819 */ /* 0x000fe40000011402 */
[----:B------:R-:W-:Y:S02]  /*0750*/  ISETP.GE.U32.AND P6, PT, R6, 0x2, PT ;  /* 0x000000020600780c */ /* 0x000fe40003fc6070 */
[----:B------:R-:W-:Y:S02]  /*0760*/  @P4 ISETP.NE.AND P5, PT, R2, R9, PT ;  /* 0x000000090200420c */ /* 0x000fe40003fa5270 */
[----:B------:R-:W-:Y:S02]  /*0770*/  SEL R2, RZ, 0x1, !P0 ;  /* 0x00000001ff027807 */ /* 0x000fe40004000000 */
[----:B------:R-:W-:Y:S02]  /*0780*/  @P4 SEL R23, RZ, 0x1, P5 ;  /* 0x00000001ff174807 */ /* 0x000fe40002800000 */
[----:B------:R-:W-:Y:S01]  /*0790*/  SEL R19, RZ, 0x1, !P1 ;  /* 0x00000001ff137807 */ /* 0x000fe20004800000 */
[----:B------:R0:W2:Y:S01]  /*07a0*/  @!UP1 SYNCS.EXCH.64 URZ, [UR6+0x68], UR4 ;  /* 0x00006804063f95b2 */ /* 0x0000a20008000100 */
[----:B------:R-:W-:Y:S01]  /*07b0*/  LOP3.LUT R23, R23, R2, RZ, 0xc0, !PT ;  /* 0x0000000217177212 */ /* 0x000fe200078ec0ff */
[----:B------:R-:W-:Y:S01]  /*07c0*/  NOP ;  /* 0x0000000000007918 */ /* 0x000fe20000000000 */
[----:B------:R-:W-:Y:S01]  /*07d0*/  SEL R19, R19, 0x2, P6 ;  /* 0x0000000213137807 */ /* 0x000fe20003000000 */
[----:B------:R-:W-:Y:S06]  /*07e0*/  @!P2 BRA `(.L_x_3) ;  /* 0x000000000008a947 */ /* 0x000fec0003800000 */
[----:B-12-4-:R-:W-:Y:S01]  /*07f0*/  UCGABAR_ARV ;  /* 0x00000000000079c7 */ /* 0x016fe20008000000 */
[----:B------:R-:W-:Y:S05]  /*0800*/  BRA `(.L_x_4) ;  /* 0x0000000000047947 */ /* 0x000fea0003800000 */
.L_x_3:
[----:B-12-4-:R-:W-:Y:S01]  /*0810*/  NOP ;  /* 0x0000000000007918 */ /* 0x016fe20000000000 */
.L_x_4:
[----:B------:R-:W1:Y:S01]  /*0820*/  LDC R2, c[0x0][0x65c] ;  /* 0x00019700ff027b82 */ /* 0x000e620000000800 */
[----:B------:R-:W-:Y:S02]  /*0830*/  IMAD.U32 R8, RZ, RZ, UR8 ;  /* 0x00000008ff087e24 */ /* 0x000fe4000f8e00ff */
[----:B------:R-:W-:Y:S01]  /*0840*/  IMAD.MOV.U32 R9, RZ, RZ, RZ ;  /* 0x000000ffff097224 */ /* 0x000fe200078e00ff */
[----:B-1----:R-:W-:-:S04]  /*0850*/  ISETP.NE.AND P1, PT, R2, 0x1, PT ;  /* 0x000000010200780c */ /* 0x002fc80003f25270 */
[----:B------:R-:W-:-:S09]  /*0860*/  P2R R5, PR, RZ, 0x2 ;  /* 0x00000002ff057803 */ /* 0x000fd20000000000 */
[----:B------:R-:W1:Y:S01]  /*0870*/  @P1 LDC R17, c[0x0][0x10] ;  /* 0x00000400ff111b82 */ /* 0x000e620000000800 */
[----:B------:R-:W-:Y:S02]  /*0880*/  @P1 IMAD.MOV.U32 R5, RZ, RZ, RZ ;  /* 0x000000ffff051224 */ /* 0x000fe400078e00ff */
[----:B------:R-:W-:-:S05]  /*0890*/  @P1 IMAD.MOV.U32 R13, RZ, RZ, RZ ;  /* 0x000000ffff0d1224 */ /* 0x000fca00078e00ff */
[----:B------:R-:W2:Y:S01]  /*08a0*/  @!P1 LDC R11, c[0x0][0xc] ;  /* 0x00000300ff0b9b82 */ /* 0x000ea20000000800 */
[----:B-1----:R-:W-:-:S04]  /*08b0*/  @P1 IMAD.WIDE.U32 R16, R17, UR8, R4 ;  /* 0x0000000811101c25 */ /* 0x002fc8000f8e0004 */
[----:B------:R-:W-:Y:S02]  /*08c0*/  @P1 IMAD.IADD R17, R17, 0x1, R13 ;  /* 0x0000000111111824 */ /* 0x000fe400078e020d */
[----:B--2---:R-:W-:-:S04]  /*08d0*/  @!P1 IMAD.WIDE.U32 R8, R4, R11, R8 ;  /* 0x0000000b04089225 */ /* 0x004fc800078e0008 */
[----:B------:R-:W-:Y:S02]  /*08e0*/  @!P1 IMAD.MOV.U32 R16, RZ, RZ, R8 ;  /* 0x000000ffff109224 */ /* 0x000fe400078e0008 */
[----:B------:R-:W-:Y:S01]  /*08f0*/  @!P1 IMAD.MOV.U32 R17, RZ, RZ, R9 ;  /* 0x000000ffff119224 */ /* 0x000fe200078e0009 */
[----:B------:R-:W-:Y:S06]  /*0900*/  @!P2 BRA `(.L_x_5) ;  /* 0x00000000000ca947 */ /* 0x000fec0003800000 */
[----:B------:R-:W-:Y:S01]  /*0910*/  UCGABAR_WAIT ;  /* 0x0000000000007dc7 */ /* 0x000fe20008000000 */
[----:B------:R-:W-:Y:S01]  /*0920*/  CCTL.IVALL ;  /* 0x00000000ff00798f */ /* 0x000fe20002000000 */
[----:B------:R-:W-:Y:S05]  /*0930*/  BRA `(.L_x_6) ;  /* 0x0000000000047947 */ /* 0x000fea0003800000 */
.L_x_5:
[----:B------:R-:W-:Y:S06]  /*0940*/  BAR.SYNC.DEFER_BLOCKING 0x0 ;  /* 0x0000000000007b1d */ /* 0x000fec0000010000 */
.L_x_6:
[----:B------:R-:W-:Y:S05]  /*0950*/  @!P3 BRA `(.L_x_7) ;  /* 0x0000009400fcb947 */ /* 0x000fea0003800000 */
[----:B------:R-:W-:-:S13]  /*0960*/  ISETP.GT.U32.AND P0, PT, R6, 0x1, PT ;  /* 0x000000010600780c */ /* 0x000fda0003f04070 */
[----:B0-----:R-:W-:Y:S05]  /*0970*/  @P0 EXIT ;  /* 0x000000000000094d */ /* 0x001fea0003800000 */
[----:B------:R-:W-:Y:S01]  /*0980*/  ULDC.64 UR4, c[0x0][0x650] ;  /* 0x0001940000047ab9 */ /* 0x000fe20000000a00 */
[----:B------:R-:W-:Y:S01]  /*0990*/  PRMT R0, RZ, 0x7610, R0 ;  /* 0x00007610ff007816 */ /* 0x000fe20000000000 */
[----:B------:R-:W-:Y:S01]  /*09a0*/  IMAD.MOV.U32 R115, RZ, RZ, -0x1 ;  /* 0xffffffffff737424 */ /* 0x000fe200078e00ff */
[----:B------:R-:W-:Y:S01]  /*09b0*/  ISETP.GE.U32.AND P0, PT, R16, UR4, PT ;  /* 0x0000000410007c0c */ /* 0x000fe2000bf06070 */
[----:B------:R-:W-:Y:S02]  /*09c0*/  IMAD.MOV.U32 R116, RZ, RZ, -0x1 ;  /* 0xffffffffff747424 */ /* 0x000fe400078e00ff */
[----:B------:R-:W-:Y:S01]  /*09d0*/  IMAD.MOV.U32 R113, RZ, RZ, -0x1 ;  /* 0xffffffffff717424 */ /* 0x000fe200078e00ff */
[----:B------:R-:W-:-:S13]  /*09e0*/  ISETP.GE.U32.AND.EX P0, PT, R17, UR5, PT, P0 ;  /* 0x0000000511007c0c */ /* 0x000fda000bf06100 */
[----:B------:R-:W-:Y:S05]  /*09f0*/  @P0 BRA `(.L_x_8) ;  /* 0x0000000400280947 */ /* 0x000fea0003800000 */
[----:B------:R-:W0:Y:S01]  /*0a00*/  LDC.64 R24, c[0x0][0x628] ;  /* 0x00018a00ff187b82 */ /* 0x000e220000000a00 */
[----:B------:R-:W-:Y:S02]  /*0a10*/  IMAD.MOV.U32 R8, RZ, RZ, R16 ;  /* 0x000000ffff087224 */ /* 0x000fe400078e0010 */
[----:B------:R-:W-:-:S05]  /*0a20*/  IMAD.MOV.U32 R9, RZ, RZ, R17 ;  /* 0x000000ffff097224 */ /* 0x000fca00078e0011 */
[----:B------:R-:W1:Y:S08]  /*0a30*/  LDC R0, c[0x0][0x630] ;  /* 0x00018c00ff007b82 */ /* 0x000e700000000800 */
[----:B------:R-:W2:Y:S01]  /*0a40*/  LDC.64 R26, c[0x0][0x620] ;  /* 0x00018800ff1a7b82 */ /* 0x000ea20000000a00 */
[----:B0-----:R-:W-:-:S04]  /*0a50*/  ISETP.NE.U32.AND P0, PT, R24, RZ, PT ;  /* 0x000000ff1800720c */ /* 0x001fc80003f05070 */
[----:B------:R-:W-:-:S13]  /*0a60*/  ISETP.NE.AND.EX P0, PT, R25, RZ, PT, P0 ;  /* 0x000000ff1900720c */ /* 0x000fda0003f05300 */
[----:B-12---:R-:W-:Y:S05]  /*0a70*/  @!P0 BRA `(.L_x_9) ;  /* 0x0000000000288947 */ /* 0x006fea0003800000 */
[----:B------:R-:W0:Y:S02]  /*0a80*/  LDC R13, c[0x0][0x634] ;  /* 0x00018d00ff0d7b82 */ /* 0x000e240000000800 */
[----:B0-----:R-:W-:-:S05]  /*0a90*/  IADD3 R13, P0, R16, R13, RZ ;  /* 0x0000000d100d7210 */ /* 0x001fca0007f1e0ff */
[----:B------:R-:W-:-:S04]  /*0aa0*/  IMAD.X R15, RZ, RZ, R17, P0 ;  /* 0x000000ffff0f7224 */ /* 0x000fc800000e0611 */
[----:B------:R-:W-:-:S04]  /*0ab0*/  IMAD.WIDE.U32 R8, R15, R24, RZ ;  /* 0x000000180f087225 */ /* 0x000fc800078e00ff */
[----:B------:R-:W-:-:S04]  /*0ac0*/  IMAD.WIDE.U32 R10, P0, R13, R25, R8 ;  /* 0x000000190d0a7225 */ /* 0x000fc80007800008 */
[----:B------:R-:W-:-:S04]  /*0ad0*/  IMAD.WIDE.U32 R8, R13, R24, RZ ;  /* 0x000000180d087225 */ /* 0x000fc800078e00ff */
[----:B------:R-:W-:Y:S01]  /*0ae0*/  IMAD.X R13, RZ, RZ, RZ, P0 ;  /* 0x000000ffff0d7224 */ /* 0x000fe200000e06ff */
[----:B------:R-:W-:Y:S01]  /*0af0*/  IADD3 RZ, P0, R9, R10, RZ ;  /* 0x0000000a09ff7210 */ /* 0x000fe20007f1e0ff */
[----:B------:R-:W-:-:S04]  /*0b00*/  IMAD.MOV.U32 R12, RZ, RZ, R11 ;  /* 0x000000ffff0c7224 */ /* 0x000fc800078e000b */
[----:B------:R-:W-:-:S08]  /*0b10*/  IMAD.WIDE.U32.X R8, R15, R25, R12, P0 ;  /* 0x000000190f087225 */ /* 0x000fd000000e040c */
.L_x_9:
[----:B------:R-:W0:Y:S01]  /*0b20*/  LDC.64 R24, c[0x0][0x640] ;  /* 0x00019000ff187b82 */ /* 0x000e220000000a00 */
[-CC-:B------:R-:W-:Y:S01]  /*0b30*/  SHF.R.U64 R113, R8, R0.reuse, R9.reuse ;  /* 0x0000000008717219 */ /* 0x180fe20000001209 */
[----:B------:R-:W-:Y:S01]  /*0b40*/  IMAD R30, R7, R21, R4 ;  /* 0x00000015071e7224 */ /* 0x000fe200078e0204 */
[----:B------:R-:W-:Y:S01]  /*0b50*/  SHF.R.U32.HI R0, RZ, R0, R9 ;  /* 0x00000000ff007219 */ /* 0x000fe20000011609 */
[----:B------:R-:W-:Y:S01]  /*0b60*/  IMAD.MOV.U32 R21, RZ, RZ, 0x1 ;  /* 0x00000001ff157424 */ /* 0x000fe200078e00ff */
[----:B------:R-:W-:-:S03]  /*0b70*/  IADD3 R5, P0, RZ, -R113, RZ ;  /* 0x80000071ff057210 */ /* 0x000fc60007f1e0ff */
[----:B------:R-:W1:Y:S02]  /*0b80*/  LDC R6, c[0x0][0x618] ;  /* 0x00018600ff067b82 */ /* 0x000e640000000800 */
[----:B------:R-:W-:-:S04]  /*0b90*/  IMAD.X R9, RZ, RZ, ~R0, P0 ;  /* 0x000000ffff097224 */ /* 0x000fc800000e0e00 */
[-C--:B------:R-:W-:Y:S02]  /*0ba0*/  IMAD R0, R9, R26.reuse, RZ ;  /* 0x0000001a09007224 */ /* 0x080fe400078e02ff */
[----:B------:R-:W2:Y:S01]  /*0bb0*/  LDC R11, c[0x0][0x608] ;  /* 0x00018200ff0b7b82 */ /* 0x000ea20000000800 */
[----:B------:R-:W-:-:S04]  /*0bc0*/  IMAD.WIDE.U32 R8, R5, R26, R16 ;  /* 0x0000001a05087225 */ /* 0x000fc800078e0010 */
[----:B------:R-:W-:-:S03]  /*0bd0*/  IMAD R5, R5, R27, R0 ;  /* 0x0000001b05057224 */ /* 0x000fc600078e0200 */
[----:B------:R-:W3:Y:S01]  /*0be0*/  LDC R12, c[0x0][0x658] ;  /* 0x00019600ff0c7b82 */ /* 0x000ee20000000800 */
[----:B0-----:R-:W-:Y:S01]  /*0bf0*/  ISETP.NE.U32.AND P0, PT, R24, RZ, PT ;  /* 0x000000ff1800720c */ /* 0x001fe20003f05070 */
[----:B------:R-:W-:Y:S02]  /*0c00*/  IMAD.IADD R5, R9, 0x1, R5 ;  /* 0x0000000109057824 */ /* 0x000fe400078e0205 */
[----:B------:R-:W-:Y:S01]  /*0c10*/  IMAD.MOV.U32 R9, RZ, RZ, -0x1 ;  /* 0xffffffffff097424 */ /* 0x000fe200078e00ff */
[----:B------:R-:W-:-:S03]  /*0c20*/  ISETP.NE.AND.EX P0, PT, R25, RZ, PT, P0 ;  /* 0x000000ff1900720c */ /* 0x000fc60003f05300 */
[----:B------:R-:W0:Y:S01]  /*0c30*/  LDC R15, c[0x0][0x600] ;  /* 0x00018000ff0f7b82 */ /* 0x000e220000000800 */
[-CC-:B-1----:R-:W-:Y:S02]  /*0c40*/  SHF.R.U64 R13, R8, R6.reuse, R5.reuse ;  /* 0x00000006080d7219 */ /* 0x182fe40000001205 */
[----:B------:R-:W-:-:S05]  /*0c50*/  SHF.R.U32.HI R0, RZ, R6, R5 ;  /* 0x00000006ff007219 */ /* 0x000fca0000011605 */
[----:B------:R-:W1:Y:S01]  /*0c60*/  LDC R14, c[0x0][0x648] ;  /* 0x00019200ff0e7b82 */ /* 0x000e620000000800 */
[-CC-:B--2---:R-:W-:Y:S02]  /*0c70*/  SHF.R.U64 R27, R13, R11.reuse, R0.reuse ;  /* 0x0000000b0d1b7219 */ /* 0x184fe40000001200 */
[----:B------:R-:W-:-:S05]  /*0c80*/  SHF.R.U32.HI R5, RZ, R11, R0 ;  /* 0x0000000bff057219 */ /* 0x000fca0000011600 */
[----:B------:R-:W2:Y:S01]  /*0c90*/  LDC R20, c[0x0][0x638] ;  /* 0x00018e00ff147b82 */ /* 0x000ea20000000800 */
[-CC-:B---3--:R-:W-:Y:S02]  /*0ca0*/  SHF.R.U64 R28, R27, R12.reuse, R5.reuse ;  /* 0x0000000c1b1c7219 */ /* 0x188fe40000001205 */
[-C--:B------:R-:W-:Y:S02]  /*0cb0*/  SHF.L.U32 R0, R9, R12.reuse, RZ ;  /* 0x0000000c09007219 */ /* 0x080fe400000006ff */
[----:B------:R-:W-:Y:S01]  /*0cc0*/  SHF.R.U32.HI R5, RZ, R12, R5 ;  /* 0x0000000cff057219 */ /* 0x000fe20000011605 */
[----:B------:R-:W-:Y:S01]  /*0cd0*/  IMAD.MOV.U32 R4, RZ, RZ, R28 ;  /* 0x000000ffff047224 */ /* 0x000fe200078e001c */
[----:B------:R-:W-:Y:S01]  /*0ce0*/  LOP3.LUT R10, RZ, R0, RZ, 0x33, !PT ;  /* 0x00000000ff0a7212 */ /* 0x000fe200078e33ff */
[----:B------:R-:W3:Y:S01]  /*0cf0*/  LDC R26, c[0x0][0x610] ;  /* 0x00018400ff1a7b82 */ /* 0x000ee20000000800 */
[----:B------:R-:W-:Y:S05]  /*0d00*/  @!P0 BRA `(.L_x_10) ;  /* 0x0000000000288947 */ /* 0x000fea0003800000 */
[----:B------:R-:W4:Y:S02]  /*0d10*/  LDC R9, c[0x0][0x64c] ;  /* 0x00019300ff097b82 */ /* 0x000f240000000800 */
[----:B----4-:R-:W-:-:S05]  /*0d20*/  IADD3 R9, P0, R28, R9, RZ ;  /* 0x000000091c097210 */ /* 0x010fca0007f1e0ff */
        /* <DEDUP_REMOVED lines=8> */
.L_x_10:
[----:B-1----:R-:W-:Y:S01]  /*0db0*/  SHF.R.U64 R4, R4, R14, R5 ;  /* 0x0000000e04047219 */ /* 0x002fe20000001205 */
[----:B0-----:R-:W-:Y:S01]  /*0dc0*/  VIADD R6, R15, 0xffffffff ;  /* 0xffffffff0f067836 */ /* 0x001fe20000000000 */
[----:B------:R-:W-:Y:S02]  /*0dd0*/  SHF.L.U32 R0, R21, R12, RZ ;  /* 0x0000000c15007219 */ /* 0x000fe400000006ff */
[----:B------:R-:W-:Y:S01]  /*0de0*/  LOP3.LUT R5, R27, R10, RZ, 0xc0, !PT ;  /* 0x0000000a1b057212 */ /* 0x000fe200078ec0ff */
[----:B------:R-:W-:Y:S01]  /*0df0*/  IMAD.MOV R7, RZ, RZ, -R4 ;  /* 0x000000ffff077224 */ /* 0x000fe200078e0a04 */
[----:B------:R-:W-:Y:S02]  /*0e00*/  SEL R3, R3, R30, !P1 ;  /* 0x0000001e03037207 */ /* 0x000fe40004800000 */
[----:B------:R-:W-:Y:S01]  /*0e10*/  LOP3.LUT R6, R13, R6, RZ, 0xc0, !PT ;  /* 0x000000060d067212 */ /* 0x000fe200078ec0ff */
[----:B------:R-:W-:Y:S02]  /*0e20*/  IMAD R4, R0, R4, R5 ;  /* 0x0000000400047224 */ /* 0x000fe400078e0205 */
[----:B--2---:R-:W-:-:S02]  /*0e30*/  IMAD R0, R7, R20, R28 ;  /* 0x0000001407007224 */ /* 0x004fc400078e021c */
[----:B---3--:R-:W-:Y:S02]  /*0e40*/  IMAD R3, R4, R26, R3 ;  /* 0x0000001a04037224 */ /* 0x008fe400078e0203 */
[----:B------:R-:W-:Y:S02]  /*0e50*/  IMAD.MOV.U32 R5, RZ, RZ, 0x1 ;  /* 0x00000001ff057424 */ /* 0x000fe400078e00ff */
[----:B------:R-:W-:-:S03]  /*0e60*/  IMAD R4, R0, R15, R6 ;  /* 0x0000000f00047224 */ /* 0x000fc600078e0206 */
[----:B------:R-:W-:Y:S02]  /*0e70*/  PRMT R0, R5, 0x7610, R0 ;  /* 0x0000761005007816 */ /* 0x000fe40000000000 */
[----:B------:R-:W-:Y:S02]  /*0e80*/  SEL R116, R4, R3, !P1 ;  /* 0x0000000304747207 */ /* 0x000fe40004800000 */
[----:B------:R-:W-:-:S07]  /*0e90*/  SEL R115, R3, R4, !P1 ;  /* 0x0000000403737207 */ /* 0x000fce0004800000 */
.L_x_8:
[----:B------:R-:W-:-:S08]  /*0ea0*/  NOP ;  /* 0x0000000000007918 */ /* 0x000fd00000000000 */
[----:B------:R-:W0:Y:S02]  /*0eb0*/  USETMAXREG.TRY_ALLOC.CTAPOOL UP0, 0xe8 ;  /* 0x000000e8000079c8 */ /* 0x000e240008000600 */
[----:B0-----:R-:W-:-:S13]  /*0ec0*/  PLOP3.LUT P0, PT, PT, PT, UP0, 0x80, 0x0 ;  /* 0x000000000000781c */ /* 0x001fda0003f0f008 */
[----:B------:R-:W-:Y:S05]  /*0ed0*/  @!P0 BRA `(.L_x_8) ;  /* 0xfffffffc00f08947 */ /* 0x000fea000383ffff */
[----:B------:R-:W-:Y:S01]  /*0ee0*/  ULDC.64 UR4, c[0x0][0x598] ;  /* 0x0001660000047ab9 */ /* 0x000fe20000000a00 */
[----:B------:R-:W-:Y:S01]  /*0ef0*/  ULDC.64 UR46, c[0x0][0x208] ;  /* 0x00008200002e7ab9 */ /* 0x000fe20000000a00 */
[----:B------:R-:W-:-:S04]  /*0f00*/  ISETP.NE.U32.AND P0, PT, RZ, UR4, PT ;  /* 0x00000004ff007c0c */ /* 0x000fc8000bf05070 */
[----:B------:R-:W-:-:S13]  /*0f10*/  ISETP.NE.AND.EX P0, PT, RZ, UR5, PT, P0 ;  /* 0x00000005ff007c0c */ /* 0x000fda000bf05300 */
[----:B------:R-:W-:Y:S05]  /*0f20*/  @!P0 BRA `(.L_x_11) ;  /* 0x00000000001c8947 */ /* 0x000fea0003800000 */
[----:B------:R-:W0:Y:S02]  /*0f30*/  LDC.64 R4, c[0x0][0x598] ;  /* 0x00016600ff047b82 */ /* 0x000e240000000a00 */
[----:B0-----:R-:W2:Y:S02]  /*0f40*/  LDG.E.64 R4, desc[UR46][R4.64] ;  /* 0x0000002e04047981 */ /* 0x001ea4000c1e1b00 */
[----:B--2---:R-:W-:-:S04]  /*0f50*/  ISETP.NE.U32.AND P0, PT, R4, RZ, PT ;  /* 0x000000ff0400720c */ /* 0x004fc80003f05070 */
[----:B------:R-:W-:-:S13]  /*0f60*/  ISETP.NE.AND.EX P0, PT, R5, RZ, PT, P0 ;  /* 0x000000ff0500720c */ /* 0x000fda0003f05300 */
[----:B------:R-:W-:Y:S05]  /*0f70*/  @!P0 BRA `(.L_x_11) ;  /* 0x0000000000088947 */ /* 0x000fea0003800000 */
[----:B------:R0:W5:Y:S01]  /*0f80*/  LD.E R112, desc[UR46][R4.64] ;  /* 0x0000002e04707980 */ /* 0x000162000c101900 */
[----:B------:R-:W-:Y:S05]  /*0f90*/  BRA `(.L_x_12) ;  /* 0x0000000000247947 */ /* 0x000fea0003800000 */
.L_x_11:
[----:B------:R-:W-:Y:S02]  /*0fa0*/  ULDC.64 UR4, c[0x0][0x588] ;  /* 0x0001620000047ab9 */ /* 0x000fe40000000a00 */
[----:B------:R-:W-:-:S04]  /*0fb0*/  ISETP.NE.U32.AND P0, PT, RZ, UR4, PT ;  /* 0x00000004ff007c0c */ /* 0x000fc8000bf05070 */
[----:B------:R-:W-:-:S13]  /*0fc0*/  ISETP.NE.AND.EX P0, PT, RZ, UR5, PT, P0 ;  /* 0x00000005ff007c0c */ /* 0x000fda000bf05300 */
[----:B------:R-:W-:Y:S05]  /*0fd0*/  @!P0 BRA `(.L_x_13) ;  /* 0x00000000000c8947 */ /* 0x000fea0003800000 */
[----:B------:R-:W0:Y:S02]  /*0fe0*/  LDC.64 R4, c[0x0][0x588] ;  /* 0x00016200ff047b82 */ /* 0x000e240000000a00 */
[----:B0-----:R1:W5:Y:S01]  /*0ff0*/  LDG.E R112, desc[UR46][R4.64] ;  /* 0x0000002e04707981 */ /* 0x001362000c1e1900 */
[----:B------:R-:W-:Y:S05]  /*1000*/  BRA `(.L_x_12) ;  /* 0x0000000000087947 */ /* 0x000fea0003800000 */
.L_x_13:
[----:B------:R-:W-:Y:S02]  /*1010*/  ULDC UR4, c[0x0][0x580] ;  /* 0x0001600000047ab9 */ /* 0x000fe40000000800 */
[----:B------:R-:W-:-:S07]  /*1020*/  IMAD.U32 R112, RZ, RZ, UR4 ;  /* 0x00000004ff707e24 */ /* 0x000fce000f8e00ff */
.L_x_12:
[----:B------:R-:W-:Y:S02]  /*1030*/  ULDC.64 UR4, c[0x0][0x5a0] ;  /* 0x0001680000047ab9 */ /* 0x000fe40000000a00 */
[----:B------:R-:W-:-:S04]  /*1040*/  ISETP.NE.U32.AND P0, PT, RZ, UR4, PT ;  /* 0x00000004ff007c0c */ /* 0x000fc8000bf05070 */
[----:B------:R-:W-:-:S13]  /*1050*/  ISETP.NE.AND.EX P0, PT, RZ, UR5, PT, P0 ;  /* 0x00000005ff007c0c */ /* 0x000fda000bf05300 */
[----:B------:R-:W-:Y:S05]  /*1060*/  @!P0 BRA `(.L_x_14) ;  /* 0x00000000001c8947 */ /* 0x000fea0003800000 */
[----:B01----:R-:W0:Y:S02]  /*1070*/  LDC.64 R4, c[0x0][0x5a0] ;  /* 0x00016800ff047b82 */ /* 0x003e240000000a00 */
[----:B0-----:R-:W2:Y:S02]  /*1080*/  LDG.E.64 R4, desc[UR46][R4.64] ;  /* 0x0000002e04047981 */ /* 0x001ea4000c1e1b00 */
[----:B--2---:R-:W-:-:S04]  /*1090*/  ISETP.NE.U32.AND P0, PT, R4, RZ, PT ;  /* 0x000000ff0400720c */ /* 0x004fc80003f05070 */
[----:B------:R-:W-:-:S13]  /*10a0*/  ISETP.NE.AND.EX P0, PT, R5, RZ, PT, P0 ;  /* 0x000000ff0500720c */ /* 0x000fda0003f05300 */
[----:B------:R-:W-:Y:S05]  /*10b0*/  @!P0 BRA `(.L_x_14) ;  /* 0x0000000000088947 */ /* 0x000fea0003800000 */
[----:B------:R0:W5:Y:S01]  /*10c0*/  LD.E R114, desc[UR46][R4.64] ;  /* 0x0000002e04727980 */ /* 0x000162000c101900 */
[----:B------:R-:W-:Y:S05]  /*10d0*/  BRA `(.L_x_15) ;  /* 0x0000000000247947 */ /* 0x000fea0003800000 */
.L_x_14:
[----:B------:R-:W-:Y:S02]  /*10e0*/  ULDC.64 UR4, c[0x0][0x590] ;  /* 0x0001640000047ab9 */ /* 0x000fe40000000a00 */
[----:B------:R-:W-:-:S04]  /*10f0*/  ISETP.NE.U32.AND P0, PT, RZ, UR4, PT ;  /* 0x00000004ff007c0c */ /* 0x000fc8000bf05070 */
[----:B------:R-:W-:-:S13]  /*1100*/  ISETP.NE.AND.EX P0, PT, RZ, UR5, PT, P0 ;  /* 0x00000005ff007c0c */ /* 0x000fda000bf05300 */
[----:B------:R-:W-:Y:S05]  /*1110*/  @!P0 BRA `(.L_x_16) ;  /* 0x00000000000c8947 */ /* 0x000fea0003800000 */
[----:B01----:R-:W0:Y:S02]  /*1120*/  LDC.64 R4, c[0x0][0x590] ;  /* 0x00016400ff047b82 */ /* 0x003e240000000a00 */
[----:B0-----:R1:W5:Y:S01]  /*1130*/  LDG.E R114, desc[UR46][R4.64] ;  /* 0x0000002e04727981 */ /* 0x001362000c1e1900 */
[----:B------:R-:W-:Y:S05]  /*1140*/  BRA `(.L_x_15) ;  /* 0x0000000000087947 */ /* 0x000fea0003800000 */
.L_x_16:
[----:B------:R-:W-:Y:S02]  /*1150*/  ULDC UR4, c[0x0][0x584] ;  /* 0x0001610000047ab9 */ /* 0x000fe40000000800 */
[----:B------:R-:W-:-:S07]  /*1160*/  IMAD.U32 R114, RZ, RZ, UR4 ;  /* 0x00000004ff727e24 */ /* 0x000fce000f8e00ff */
.L_x_15:
[----:B------:R-:W-:-:S13]  /*1170*/  LOP3.LUT P0, RZ, R0, 0xff, RZ, 0xc0, !PT ;  /* 0x000000ff00ff7812 */ /* 0x000fda000780c0ff */
[----:B------:R-:W-:Y:S05]  /*1180*/  @!P0 EXIT ;  /* 0x000000000000894d */ /* 0x000fea0003800000 */
[----:B------:R-:W-:Y:S01]  /*1190*/  ULDC UR4, c[0x0][0x28c] ;  /* 0x0000a30000047ab9 */ /* 0x000fe20000000800 */
[----:B------:R-:W-:Y:S01]  /*11a0*/  LOP3.LUT R118, R19, 0x1, RZ, 0xfc, !PT ;  /* 0x0000000113767812 */ /* 0x000fe200078efcff */
[----:B------:R-:W-:Y:S01]  /*11b0*/  UIADD3 UR4, UR4, 0x3f, URZ ;  /* 0x0000003f04047890 */ /* 0x000fe2000fffe03f */
[----:B------:R-:W-:Y:S01]  /*11c0*/  UMOV UR36, URZ ;  /* 0x0000003f00247c82 */ /* 0x000fe20008000000 */
[----:B------:R-:W-:Y:S02]  /*11d0*/  UMOV UR37, URZ ;  /* 0x0000003f00257c82 */ /* 0x000fe40008000000 */
[----:B------:R-:W-:-:S04]  /*11e0*/  USHF.R.S32.HI UR5, URZ, 0x1f, UR4 ;  /* 0x0000001f3f057899 */ /* 0x000fc80008011404 */
[----:B------:R-:W-:-:S04]  /*11f0*/  ULEA.HI UR5, UR5, UR4, URZ, 0x6 ;  /* 0x0000000405057291 */ /* 0x000fc8000f8f303f */
[----:B------:R-:W-:-:S12]  /*1200*/  USHF.R.S32.HI UR38, URZ, 0x6, UR5 ;  /* 0x000000063f267899 */ /* 0x000fd80008011405 */
.L_x_210:
[----:B------:R-:W-:Y:S01]  /*1210*/  LOP3.LUT R0, R18, 0x80, RZ, 0xc0, !PT ;  /* 0x0000008012007812 */ /* 0x000fe200078ec0ff */
[----:B--2---:R-:W2:Y:S01]  /*1220*/  S2UR UR6, SR_CgaCtaId ;  /* 0x00000000000679c3 */ /* 0x004ea20000008800 */
[----:B------:R-:W-:Y:S02]  /*1230*/  UMOV UR39, 0x400 ;  /* 0x0000040000277882 */ /* 0x000fe40000000000 */
[----:B------:R-:W-:-:S06]  /*1240*/  SHF.R.U32.HI R0, RZ, 0x7, R0 ;  /* 0x00000007ff007819 */ /* 0x000fcc0000011600 */
[----:B---3--:R-:W3:Y:S01]  /*1250*/  SHFL.IDX PT, R0, R0, RZ, 0x1f ;  /* 0x00001fff00007589 */ /* 0x008ee200000e0000 */
[----:B--2---:R-:W-:Y:S01]  /*1260*/  ULEA UR39, UR6, UR39, 0x18 ;  /* 0x0000002706277291 */ /* 0x004fe2000f8ec03f */
[----:B---3--:R-:W-:-:S13]  /*1270*/  R2UR UR4, R0 ;  /* 0x00000000000472ca */ /* 0x008fda00000e0000 */
[----:B------:R-:W-:-:S04]  /*1280*/  ULEA.HI UR5, UR4, UR4, URZ, 0x1 ;  /* 0x0000000404057291 */ /* 0x000fc8000f8f083f */
[----:B------:R-:W-:-:S04]  /*1290*/  ULOP3.LUT UR5, UR5, 0x7fffe, URZ, 0xc0, !UPT ;  /* 0x0007fffe05057892 */ /* 0x000fc8000f8ec03f */
[----:B------:R-:W-:-:S03]  /*12a0*/  UIADD3 UR5, UR4, -UR5, URZ ;  /* 0x8000000504057290 */ /* 0x000fc6000fffe03f */
[----:B------:R-:W-:Y:S01]  /*12b0*/  ULDC UR4, c[0x0][0x28c] ;  /* 0x0000a30000047ab9 */ /* 0x000fe20000000800 */
[----:B------:R-:W-:Y:S01]  /*12c0*/  ULEA UR5, UR5, UR39, 0xd ;  /* 0x0000002705057291 */ /* 0x000fe2000f8e683f */
[----:B------:R-:W-:-:S03]  /*12d0*/  ISETP.LT.AND P0, PT, RZ, UR4, PT ;  /* 0x00000004ff007c0c */ /* 0x000fc6000bf01270 */
[----:B------:R-:W-:-:S04]  /*12e0*/  UIADD3 UR5, UR5, 0x100, URZ ;  /* 0x0000010005057890 */ /* 0x000fc8000fffe03f */
[----:B------:R-:W-:-:S04]  /*12f0*/  USHF.R.U32.HI UR5, URZ, 0x4, UR5 ;  /* 0x000000043f057899 */ /* 0x000fc80008011605 */
[----:B------:R-:W-:Y:S02]  /*1300*/  ULOP3.LUT UR40, UR5, 0x3fff, URZ, 0xc0, !UPT ;  /* 0x00003fff05287892 */ /* 0x000fe4000f8ec03f */
[----:B-1--45:R-:W-:Y:S10]  /*1310*/  @P0 BRA `(.L_x_17) ;  /* 0x0000000000400947 */ /* 0x032ff40003800000 */
[----:B------:R-:W-:Y:S01]  /*1320*/  MOV R0, 0x0 ;  /* 0x0000000000007802 */ /* 0x000fe20000000f00 */
[----:B------:R-:W-:Y:S01]  /*1330*/  ULDC.64 UR4, c[0x4][0x68] ;  /* 0x01001a0000047ab9 */ /* 0x000fe20000000a00 */
[----:B------:R-:W-:Y:S01]  /*1340*/  ULDC.64 UR6, c[0x4][0x8] ;  /* 0x0100020000067ab9 */ /* 0x000fe20000000a00 */
[----:B01----:R-:W-:Y:S01]  /*1350*/  IMAD.U32 R4, RZ, RZ, UR4 ;  /* 0x00000004ff047e24 */ /* 0x003fe2000f8e00ff */
[----:B------:R0:W1:Y:S01]  /*1360*/  LDC.64 R14, c[0x4][R0] ;  /* 0x01000000000e7b82 */ /* 0x0000620000000a00 */
[----:B------:R-:W-:Y:S01]  /*1370*/  IMAD.U32 R5, RZ, RZ, UR5 ;  /* 0x00000005ff057e24 */ /* 0x000fe2000f8e00ff */
[----:B------:R-:W-:Y:S01]  /*1380*/  ULDC.64 UR4, c[0x4][0x70] ;  /* 0x01001c0000047ab9 */ /* 0x000fe20000000a00 */
[----:B------:R-:W-:Y:S02]  /*1390*/  IMAD.U32 R10, RZ, RZ, UR6 ;  /* 0x00000006ff0a7e24 */ /* 0x000fe4000f8e00ff */
[----:B------:R-:W-:Y:S02]  /*13a0*/  IMAD.U32 R6, RZ, RZ, UR4 ;  /* 0x00000004ff067e24 */ /* 0x000fe4000f8e00ff */
[----:B------:R-:W-:-:S02]  /*13b0*/  IMAD.U32 R7, RZ, RZ, UR5 ;  /* 0x00000005ff077e24 */ /* 0x000fc4000f8e00ff */
[----:B------:R-:W-:Y:S02]  /*13c0*/  IMAD.U32 R11, RZ, RZ, UR7 ;  /* 0x00000007ff0b7e24 */ /* 0x000fe4000f8e00ff */
[----:B------:R-:W-:Y:S02]  /*13d0*/  IMAD.MOV.U32 R8, RZ, RZ, 0x1e1 ;  /* 0x000001e1ff087424 */ /* 0x000fe400078e00ff */
[----:B------:R-:W-:Y:S02]  /*13e0*/  IMAD.MOV.U32 R12, RZ, RZ, 0x1 ;  /* 0x00000001ff0c7424 */ /* 0x000fe400078e00ff */
[----:B0-----:R-:W-:-:S07]  /*13f0*/  IMAD.MOV.U32 R13, RZ, RZ, RZ ;  /* 0x000000ffff0d7224 */ /* 0x001fce00078e00ff */
[----:B------:R-:W-:-:S07]  /*1400*/  LEPC R20, `(.L_x_17) ;  /* 0x000000001014794e */ /* 0x000fce0000000000 */
[----:B-1---5:R-:W-:Y:S05]  /*1410*/  CALL.ABS.NOINC R14 ;  /* 0x000000000e007343 */ /* 0x022fea0003c00000 */
.L_x_17:
[----:B------:R-:W-:-:S13]  /*1420*/  ISETP.NE.AND P0, PT, R118, 0x3, PT ;  /* 0x000000037600780c */ /* 0x000fda0003f05270 */
[----:B------:R-:W-:Y:S05]  /*1430*/  @!P0 BRA `(.L_x_18) ;  /* 0x0000000000048947 */ /* 0x000fea0003800000 */
[----:B------:R-:W-:Y:S01]  /*1440*/  BPT.TRAP 0x1 ;  /* 0x000000040000795c */ /* 0x000fe20000300000 */
.L_x_18:
[----:B------:R-:W-:Y:S02]  /*1450*/  IMAD.U32 R3, RZ, RZ, UR37 ;  /* 0x00000025ff037e24 */ /* 0x000fe4000f8e00ff */
[----:B------:R-:W-:-:S03]  /*1460*/  IMAD.U32 R0, RZ, RZ, UR36 ;  /* 0x00000024ff007e24 */ /* 0x000fc6000f8e00ff */
[----:B------:R-:W-:Y:S02]  /*1470*/  LEA R3, R3, UR39, 0x3 ;  /* 0x0000002703037c11 */ /* 0x000fe4000f8e18ff */
[----:B------:R-:W-:-:S04]  /*1480*/  SHF.L.U32 R0, R0, 0x1f, RZ ;  /* 0x0000001f00007819 */ /* 0x000fc800000006ff */
[----:B------:R2:W3:Y:S01]  /*1490*/  SYNCS.PHASECHK.TRANS64.TRYWAIT P1, [R3+URZ], R0 ;  /* 0x00000000030075a7 */ /* 0x0004e2000802017f */
[----:B------:R-:W-:Y:S05]  /*14a0*/  @!P0 BRA `(.L_x_19) ;  /* 0x0000000000048947 */ /* 0x000fea0003800000 */
[----:B------:R-:W-:Y:S01]  /*14b0*/  BPT.TRAP 0x1 ;  /* 0x000000040000795c */ /* 0x000fe20000300000 */
.L_x_19:
[----:B---3--:R-:W-:Y:S05]  /*14c0*/  @P1 BRA `(.L_x_20) ;  /* 0x0000000000081947 */ /* 0x008fea0003800000 */
[----:B------:R-:W3:Y:S02]  /*14d0*/  SYNCS.PHASECHK.TRANS64.TRYWAIT P1, [R3+URZ], R0 ;  /* 0x00000000030075a7 */ /* 0x000ee4000802017f */
[----:B---3--:R-:W-:Y:S05]  /*14e0*/  @!P1 BRA `(.L_x_21) ;  /* 0x000000a000a09947 */ /* 0x008fea0003800000 */
.L_x_20:
[----:B------:R-:W-:-:S04]  /*14f0*/  UISETP.LT.AND UP0, UPT, UR38, 0x1, UPT ;  /* 0x000000012600788c */ /* 0x000fc8000bf01270 */
[----:B------:R-:W-:-:S06]  /*1500*/  USEL UR4, UR38, 0x1, UP0 ;  /* 0x0000000126047887 */ /* 0x000fcc0008000000 */
[----:B--23--:R-:W-:Y:S01]  /*1510*/  IMAD.U32 R0, RZ, RZ, UR4 ;  /* 0x00000004ff007e24 */ /* 0x00cfe2000f8e00ff */
[----:B------:R-:W-:Y:S05]  /*1520*/  WARPSYNC.ALL ;  /* 0x0000000000007948 */ /* 0x000fea0003800000 */
[----:B------:R-:W-:-:S04]  /*1530*/  IADD3 R0, -R0, UR38, RZ ;  /* 0x0000002600007c10 */ /* 0x000fc8000fffe1ff */
[----:B------:R-:W-:Y:S01]  /*1540*/  ISETP.GE.AND P1, PT, R0, 0x1, PT ;  /* 0x000000010000780c */ /* 0x000fe20003f26270 */
[----:B------:R-:W-:Y:S01]  /*1550*/  UIADD3 UR5, UR39, 0x14100, URZ ;  /* 0x0001410027057890 */ /* 0x000fe2000fffe03f */
[----:B------:R-:W-:Y:S01]  /*1560*/  WARPGROUP.ARRIVE ;  /* 0x00000000000079c5 */ /* 0x000fe20000000000 */
[----:B------:R-:W-:Y:S02]  /*1570*/  ULOP3.LUT UR4, UR40, 0x10000, URZ, 0xfc, !UPT ;  /* 0x0001000028047892 */ /* 0x000fe4000f8efc3f */
[----:B------:R-:W-:Y:S02]  /*1580*/  USHF.R.U32.HI UR5, URZ, 0x4, UR5 ;  /* 0x000000043f057899 */ /* 0x000fe40008011605 */
[----:B------:R-:W-:Y:S02]  /*1590*/  ULEA UR44, UR37, UR4, 0xa ;  /* 0x00000004252c7291 */ /* 0x000fe4000f8e503f */
[----:B------:R-:W-:Y:S01]  /*15a0*/  ULOP3.LUT UR5, UR5, 0x3fff, URZ, 0xc0, !UPT ;  /* 0x00003fff05057892 */ /* 0x000fe2000f8ec03f */
[----:B------:R-:W-:Y:S01]  /*15b0*/  UMOV UR9, 0x40000040 ;  /* 0x4000004000097882 */ /* 0x000fe20000000000 */
[----:B------:R-:W-:-:S02]  /*15c0*/  UMOV UR11, 0x40000040 ;  /* 0x40000040000b7882 */ /* 0x000fc40000000000 */
[----:B------:R-:W-:Y:S01]  /*15d0*/  ULOP3.LUT UR5, UR5, 0x10000, URZ, 0xfc, !UPT ;  /* 0x0001000005057892 */ /* 0x000fe2000f8efc3f */
[----:B------:R-:W-:Y:S01]  /*15e0*/  UMOV UR8, UR44 ;  /* 0x0000002c00087c82 */ /* 0x000fe20008000000 */
[----:B------:R-:W-:Y:S02]  /*15f0*/  UMOV UR13, UR9 ;  /* 0x00000009000d7c82 */ /* 0x000fe40008000000 */
[----:B------:R-:W-:Y:S01]  /*1600*/  UIMAD UR6, UR37, 0x580, UR5 ;  /* 0x00000580250678a4 */ /* 0x000fe2000f8e0205 */
[----:B------:R-:W-:Y:S01]  /*1610*/  UMOV UR12, UR8 ;  /* 0x00000008000c7c82 */ /* 0x000fe20008000000 */
[----:B------:R-:W-:Y:S02]  /*1620*/  UMOV UR15, 0x40000040 ;  /* 0x40000040000f7882 */ /* 0x000fe40000000000 */
[----:B------:R-:W-:Y:S02]  /*1630*/  UIADD3 UR7, UR6, 0x80, URZ ;  /* 0x0000008006077890 */ /* 0x000fe4000fffe03f */
[----:B------:R-:W-:-:S02]  /*1640*/  UIADD3 UR14, UR6, 0x100, URZ ;  /* 0x00000100060e7890 */ /* 0x000fc4000fffe03f */
[----:B------:R-:W-:Y:S01]  /*1650*/  UMOV UR10, UR6 ;  /* 0x00000006000a7c82 */ /* 0x000fe20008000000 */
[----:B------:R-:W-:Y:S01]  /*1660*/  UIADD3 UR18, UR6, 0x180, URZ ;  /* 0x0000018006127890 */ /* 0x000fe2000fffe03f */
[----:B------:R-:W-:Y:S01]  /*1670*/  HGMMA.64x16x16.F32.BF16 R104, gdesc[UR8], RZ, !UPT, gsb0 ;  /* 0x00200000086879f0 */ /* 0x000fe2000c0018ff */
[----:B------:R-:W-:Y:S01]  /*1680*/  UMOV UR10, UR7 ;  /* 0x00000007000a7c82 */ /* 0x000fe20008000000 */
[----:B------:R-:W-:Y:S01]  /*1690*/  UMOV UR11, 0x40000040 ;  /* 0x40000040000b7882 */ /* 0x000fe20000000000 */
[----:B------:R-:W-:Y:S01]  /*16a0*/  UMOV UR16, UR8 ;  /* 0x0000000800107c82 */ /* 0x000fe20008000000 */
[----:B------:R-:W-:Y:S01]  /*16b0*/  UMOV UR17, UR9 ;  /* 0x0000000900117c82 */ /* 0x000fe20008000000 */
[----:B------:R-:W-:Y:S01]  /*16c0*/  UMOV UR19, 0x40000040 ;  /* 0x4000004000137882 */ /* 0x000fe20000000000 */
[----:B------:R-:W-:Y:S01]  /*16d0*/  UIADD3 UR22, UR6, 0x200, URZ ;  /* 0x0000020006167890 */ /* 0x000fe2000fffe03f */
        /* <DEDUP_REMOVED lines=20> */
[----:B------:R-:W-:-:S02]  /*1820*/  WARPGROUP.DEPBAR.LE gsb0, 0x0 ;  /* 0x00008000000079c5 */ /* 0x000fc40000010000 */
[----:B------:R-:W-:-:S06]  /*1830*/  WARPGROUP.ARRIVE ;  /* 0x00000000000079c5 */ /* 0x000fcc0000000000 */
[----:B------:R-:W-:Y:S01]  /*1840*/  HGMMA.64x16x16.F32.BF16 R96, gdesc[UR8], RZ, !UPT, gsb0 ;  /* 0x00200000086079f0 */ /* 0x000fe2000c0018ff */
[----:B------:R-:W-:Y:S01]  /*1850*/  UIADD3 UR10, UR6, 0x480, URZ ;  /* 0x00000480060a7890 */ /* 0x000fe2000fffe03f */
[----:B------:R-:W-:Y:S01]  /*1860*/  UMOV UR11, 0x40000040 ;  /* 0x40000040000b7882 */ /* 0x000fe20000000000 */
[----:B------:R-:W-:Y:S02]  /*1870*/  WARPGROUP.DEPBAR.LE gsb0, 0x0 ;  /* 0x00008000000079c5 */ /* 0x000fe40000010000 */
        /* <DEDUP_REMOVED lines=37> */
[----:B------:R-:W-:Y:S01]  /*1ad0*/  UMOV UR10, UR7 ;  /* 0x00000007000a7c82 */ /* 0x000fe20008000000 */
[----:B------:R-:W-:Y:S01]  /*1ae0*/  UMOV UR11, 0x40000040 ;  /* 0x40000040000b7882 */ /* 0x000fe20000000000 */
[----:B------:R-:W-:Y:S01]  /*1af0*/  UIADD3 UR7, UR6, 0x82, URZ ;  /* 0x0000008206077890 */ /* 0x000fe2000fffe03f */
[----:B------:R-:W-:Y:S02]  /*1b00*/  WARPGROUP.DEPBAR.LE gsb0, 0x0 ;  /* 0x00008000000079c5 */ /* 0x000fe40000010000 */
[----:B------:R-:W-:-:S06]  /*1b10*/  WARPGROUP.ARRIVE ;  /* 0x00000000000079c5 */ /* 0x000fcc0000000000 */
[----:B------:R-:W-:Y:S01]  /*1b20*/  HGMMA.64x16x16.F32.BF16 R24, gdesc[UR8], RZ, !UPT, gsb0 ;  /* 0x00200000081879f0 */ /* 0x000fe2000c0018ff */
[----:B------:R-:W-:Y:S02]  /*1b30*/  UIADD3 UR8, UR44, 0x2, URZ ;  /* 0x000000022c087890 */ /* 0x000fe4000fffe03f */
[----:B------:R-:W-:Y:S01]  /*1b40*/  UIADD3 UR10, UR6, 0x2, URZ ;  /* 0x00000002060a7890 */ /* 0x000fe2000fffe03f */
[----:B------:R-:W-:Y:S01]  /*1b50*/  UMOV UR9, 0x40000040 ;  /* 0x4000004000097882 */ /* 0x000fe20000000000 */
[----:B------:R-:W-:Y:S01]  /*1b60*/  UMOV UR11, 0x40000040 ;  /* 0x40000040000b7882 */ /* 0x000fe20000000000 */
[----:B------:R-:W-:Y:S02]  /*1b70*/  UMOV UR13, UR9 ;  /* 0x00000009000d7c82 */ /* 0x000fe40008000000 */
[----:B------:R-:W-:Y:S01]  /*1b80*/  UMOV UR12, UR8 ;  /* 0x00000008000c7c82 */ /* 0x000fe20008000000 */
        /* <DEDUP_REMOVED lines=12> */
[----:B------:R-:W-:-:S02]  /*1c50*/  WARPGROUP.DEPBAR.LE gsb0, 0x0 ;  /* 0x00008000000079c5 */ /* 0x000fc40000010000 */
[----:B------:R-:W-:-:S06]  /*1c60*/  WARPGROUP.ARRIVE ;  /* 0x00000000000079c5 */ /* 0x000fcc0000000000 */
[----:B------:R-:W-:Y:S01]  /*1c70*/  HGMMA.64x16x16.F32.BF16 R104, gdesc[UR8], R104, gsb0 ;  /* 0x00200000086879f0 */ /* 0x000fe20008001868 */
[----:B------:R-:W-:Y:S01]  /*1c80*/  UMOV UR10, UR7 ;  /* 0x00000007000a7c82 */ /* 0x000fe20008000000 */
[----:B------:R-:W-:Y:S01]  /*1c90*/  UMOV UR11, 0x40000040 ;  /* 0x40000040000b7882 */ /* 0x000fe20000000000 */
[----:B------:R-:W-:Y:S01]  /*1ca0*/  UIADD3 UR7, UR6, 0x502, URZ ;  /* 0x0000050206077890 */ /* 0x000fe2000fffe03f */
[----:B------:R-:W-:Y:S02]  /*1cb0*/  WARPGROUP.DEPBAR.LE gsb0, 0x0 ;  /* 0x00008000000079c5 */ /* 0x000fe40000010000 */
[----:B------:R-:W-:-:S06]  /*1cc0*/  WARPGROUP.ARRIVE ;  /* 0x00000000000079c5 */ /* 0x000fcc0000000000 */
[----:B------:R-:W-:Y:S01]  /*1cd0*/  HGMMA.64x16x16.F32.BF16 R96, gdesc[UR8], R96, gsb0 ;  /* 0x00200000086079f0 */ /* 0x000fe20008001860 */
[----:B------:R-:W-:Y:S01]  /*1ce0*/  UIADD3 UR10, UR6, 0x482, URZ ;  /* 0x00000482060a7890 */ /* 0x000fe2000fffe03f */
[----:B------:R-:W-:Y:S01]  /*1cf0*/  UMOV UR11, 0x40000040 ;  /* 0x40000040000b7882 */ /* 0x000fe20000000000 */
        /* <DEDUP_REMOVED lines=138> */
[----:B------:R-:W-:Y:S01]  /*25a0*/  UIADD3 UR10, UR6, 0x406, URZ ;  /* 0x00000406060a7890 */ /* 0x000fe2000fffe03f */
[----:B------:R-:W-:Y:S01]  /*25b0*/  UMOV UR11, 0x40000040 ;  /* 0x40000040000b7882 */ /* 0x000fe20000000000 */
[----:B------:R-:W-:Y:S01]  /*25c0*/  UIADD3 UR6, UR6, 0x506, URZ ;  /* 0x0000050606067890 */ /* 0x000fe2000fffe03f */
[----:B------:R-:W-:Y:S02]  /*25d0*/  WARPGROUP.DEPBAR.LE gsb0, 0x0 ;  /* 0x00008000000079c5 */ /* 0x000fe40000010000 */
[----:B------:R-:W-:-:S06]  /*25e0*/  WARPGROUP.ARRIVE ;  /* 0x00000000000079c5 */ /* 0x000fcc0000000000 */
[----:B------:R-:W-:Y:S03]  /*25f0*/  HGMMA.64x16x16.F32.BF16 R96, gdesc[UR12], R96, gsb0 ;  /* 0x002000000c6079f0 */ /* 0x000fe60008001860 */
        /* <DEDUP_REMOVED lines=20> */
[----:B------:R-:W-:Y:S01]  /*2740*/  HGMMA.64x16x16.F32.BF16 R40, gdesc[UR8], R40, gsb0 ;  /* 0x00200000082879f0 */ /* 0x000fe20008001828 */
[----:B------:R-:W-:Y:S01]  /*2750*/  UMOV UR10, UR7 ;  /* 0x00000007000a7c82 */ /* 0x000fe20008000000 */
[----:B------:R-:W-:Y:S01]  /*2760*/  UMOV UR11, 0x40000040 ;  /* 0x40000040000b7882 */ /* 0x000fe20000000000 */
[----:B------:R-:W-:Y:S02]  /*2770*/  WARPGROUP.DEPBAR.LE gsb0, 0x0 ;  /* 0x00008000000079c5 */ /* 0x000fe40000010000 */
[----:B------:R-:W-:-:S06]  /*2780*/  WARPGROUP.ARRIVE ;  /* 0x00000000000079c5 */ /* 0x000fcc0000000000 */
[----:B------:R-:W-:Y:S01]  /*2790*/  HGMMA.64x16x16.F32.BF16 R32, gdesc[UR8], R32, gsb0 ;  /* 0x00200000082079f0 */ /* 0x000fe20008001820 */
[----:B------:R-:W-:Y:S01]  /*27a0*/  UMOV UR10, UR6 ;  /* 0x00000006000a7c82 */ /* 0x000fe20008000000 */
[----:B------:R-:W-:Y:S01]  /*27b0*/  UMOV UR11, 0x40000040 ;  /* 0x40000040000b7882 */ /* 0x000fe20000000000 */
[----:B------:R-:W-:Y:S02]  /*27c0*/  WARPGROUP.DEPBAR.LE gsb0, 0x0 ;  /* 0x00008000000079c5 */ /* 0x000fe40000010000 */
[----:B------:R-:W-:-:S06]  /*27d0*/  WARPGROUP.ARRIVE ;  /* 0x00000000000079c5 */ /* 0x000fcc0000000000 */
[----:B------:R-:W-:Y:S03]  /*27e0*/  HGMMA.64x16x16.F32.BF16 R24, gdesc[UR8], R24, gsb0 ;  /* 0x00200000081879f0 */ /* 0x000fe60008001818 */
[----:B------:R-:W-:Y:S02]  /*27f0*/  WARPGROUP.DEPBAR.LE gsb0, 0x0 ;  /* 0x00008000000079c5 */ /* 0x000fe40000010000 */
[----:B------:R-:W-:Y:S05]  /*2800*/  @!P1 BRA `(.L_x_22) ;  /* 0x0000001000d49947 */ /* 0x000fea0003800000 */
[----:B------:R-:W-:Y:S01]  /*2810*/  UIADD3 UR6, UR37, 0x1, URZ ;  /* 0x0000000125067890 */ /* 0x000fe2000fffe03f */
[----:B------:R-:W-:Y:S02]  /*2820*/  IMAD.MOV.U32 R3, RZ, RZ, R0 ;  /* 0x000000ffff037224 */ /* 0x000fe400078e0000 */
[----:B01----:R-:W-:Y:S01]  /*2830*/  IMAD.U32 R4, RZ, RZ, UR37 ;  /* 0x00000025ff047e24 */ /* 0x003fe2000f8e00ff */
[----:B------:R-:W-:-:S04]  /*2840*/  UISETP.NE.AND UP0, UPT, UR6, 0x5, UPT ;  /* 0x000000050600788c */ /* 0x000fc8000bf05270 */
[----:B------:R-:W-:Y:S02]  /*2850*/  USEL UR7, URZ, 0x1, UP0 ;  /* 0x000000013f077887 */ /* 0x000fe40008000000 */
[----:B------:R-:W-:Y:S02]  /*2860*/  USEL UR6, UR6, URZ, UP0 ;  /* 0x0000003f06067287 */ /* 0x000fe40008000000 */
[----:B------:R-:W-:-:S06]  /*2870*/  ULOP3.LUT UR7, UR36, UR7, URZ, 0x3c, !UPT ;  /* 0x0000000724077292 */ /* 0x000fcc000f8e3c3f */
[----:B------:R-:W-:-:S07]  /*2880*/  IMAD.U32 R7, RZ, RZ, UR7 ;  /* 0x00000007ff077e24 */ /* 0x000fce000f8e00ff */
.L_x_29:
[----:B------:R-:W-:Y:S05]  /*2890*/  @!P0 BRA `(.L_x_23) ;  /* 0x0000000000048947 */ /* 0x000fea0003800000 */
[----:B------:R-:W-:Y:S01]  /*28a0*/  BPT.TRAP 0x1 ;  /* 0x000000040000795c */ /* 0x000fe20000300000 */
.L_x_23:
[----:B------:R-:W-:Y:S01]  /*28b0*/  ULEA UR7, UR6, UR39, 0x3 ;  /* 0x0000002706077291 */ /* 0x000fe2000f8e183f */
[----:B------:R-:W-:-:S08]  /*28c0*/  SHF.L.U32 R5, R7, 0x1f, RZ ;  /* 0x0000001f07057819 */ /* 0x000fd000000006ff */
[----:B------:R0:W1:Y:S01]  /*28d0*/  SYNCS.PHASECHK.TRANS64.TRYWAIT P1, [UR7], R5 ;  /* 0x00000005ff0075a7 */ /* 0x0000620008020147 */
[----:B------:R-:W-:Y:S05]  /*28e0*/  @!P0 BRA `(.L_x_24) ;  /* 0x0000000000048947 */ /* 0x000fea0003800000 */
[----:B------:R-:W-:Y:S01]  /*28f0*/  BPT.TRAP 0x1 ;  /* 0x000000040000795c */ /* 0x000fe20000300000 */
.L_x_24:
[----:B-1----:R-:W-:Y:S05]  /*2900*/  @P1 BRA `(.L_x_25) ;  /* 0x0000000000081947 */ /* 0x002fea0003800000 */
[----:B------:R-:W1:Y:S02]  /*2910*/  SYNCS.PHASECHK.TRANS64.TRYWAIT P1, [UR7], R5 ;  /* 0x00000005ff0075a7 */ /* 0x000e640008020147 */
[----:B-1----:R-:W-:Y:S05]  /*2920*/  @!P1 BRA `(.L_x_26) ;  /* 0x0000008c00a49947 */ /* 0x002fea0003800000 */
.L_x_25:
[----:B------:R-:W-:Y:S01]  /*2930*/  ULEA UR10, UR6, UR4, 0xa ;  /* 0x00000004060a7291 */ /* 0x000fe2000f8e503f */
[----:B------:R-:W-:Y:S01]  /*2940*/  WARPGROUP.ARRIVE ;  /* 0x00000000000079c5 */ /* 0x000fe20000000000 */
[----:B------:R-:W-:Y:S01]  /*2950*/  UIMAD UR8, UR6, 0x580, UR5 ;  /* 0x00000580060878a4 */ /* 0x000fe2000f8e0205 */
[----:B------:R-:W-:Y:S01]  /*2960*/  UMOV UR13, 0x40000040 ;  /* 0x40000040000d7882 */ /* 0x000fe20000000000 */
[----:B------:R-:W-:Y:S02]  /*2970*/  UMOV UR15, 0x40000040 ;  /* 0x40000040000f7882 */ /* 0x000fe40000000000 */
[----:B------:R-:W-:Y:S01]  /*2980*/  UIADD3 UR7, UR8, 0x80, URZ ;  /* 0x0000008008077890 */ /* 0x000fe2000fffe03f */
[----:B------:R-:W-:Y:S02]  /*2990*/  UMOV UR12, UR10 ;  /* 0x0000000a000c7c82 */ /* 0x000fe40008000000 */
[----:B------:R-:W-:Y:S01]  /*29a0*/  UMOV UR14, UR8 ;  /* 0x00000008000e7c82 */ /* 0x000fe20008000000 */
[----:B------:R-:W-:Y:S01]  /*29b0*/  UIADD3 UR9, UR8, 0x100, URZ ;  /* 0x0000010008097890 */ /* 0x000fe2000fffe03f */
[----:B------:R-:W-:Y:S01]  /*29c0*/  HGMMA.64x16x16.F32.BF16 R104, gdesc[UR12], R104, gsb0 ;  /* 0x002000000c6879f0 */ /* 0x000fe20008001868 */
[----:B------:R-:W-:Y:S01]  /*29d0*/  UMOV UR15, 0x40000040 ;  /* 0x40000040000f7882 */ /* 0x000fe20000000000 */
[----:B------:R-:W-:Y:S01]  /*29e0*/  UMOV UR14, UR7 ;  /* 0x00000007000e7c82 */ /* 0x000fe20008000000 */
[----:B------:R-:W-:-:S02]  /*29f0*/  UIADD3 UR11, UR8, 0x180, URZ ;  /* 0x00000180080b7890 */ /* 0x000fc4000fffe03f */
[----:B------:R-:W-:Y:S01]  /*2a00*/  UIADD3 UR7, UR8, 0x200, URZ ;  /* 0x0000020008077890 */ /* 0x000fe2000fffe03f */
        /* <DEDUP_REMOVED lines=230> */
[----:B------:R-:W-:Y:S02]  /*3870*/  UIADD3 UR10, UR8, 0x486, URZ ;  /* 0x00000486080a7890 */ /* 0x000fe4000fffe03f */
        /* <DEDUP_REMOVED lines=26> */
[----:B------:R-:W-:Y:S01]  /*3a20*/  BPT.TRAP 0x1 ;  /* 0x000000040000795c */ /* 0x000fe20000300000 */
.L_x_27:
[----:B------:R-:W-:-:S13]  /*3a30*/  ISETP.NE.AND P1, PT, R23, RZ, PT ;  /* 0x000000ff1700720c */ /* 0x000fda0003f25270 */
[----:B01----:R-:W-:-:S05]  /*3a40*/  @P1 LEA R5, R4, UR39, 0x3 ;  /* 0x0000002704051c11 */ /* 0x003fca000f8e18ff */
[----:B------:R-:W-:-:S05]  /*3a50*/  @P1 VIADD R5, R5, 0x28 ;  /* 0x0000002805051836 */ /* 0x000fca0000000000 */
[----:B------:R-:W-:-:S04]  /*3a60*/  @P1 PRMT R5, R22, 0x654, R5 ;  /* 0x0000065416051816 */ /* 0x000fc80000000005 */
[----:B------:R0:W-:Y:S01]  /*3a70*/  @P1 SYNCS.ARRIVE.TRANS64.RED.A1T0 RZ, [R5+URZ], RZ ;  /* 0x000000ff05ff19a7 */ /* 0x0001e2000810043f */
[----:B------:R-:W-:-:S13]  /*3a80*/  ISETP.GT.U32.AND P1, PT, R19, 0x1, PT ;  /* 0x000000011300780c */ /* 0x000fda0003f24070 */
[----:B0-----:R-:W-:Y:S05]  /*3a90*/  @P1 BRA `(.L_x_28) ;  /* 0x0000000000041947 */ /* 0x001fea0003800000 */
[----:B------:R-:W-:Y:S01]  /*3aa0*/  BPT.TRAP 0x1 ;  /* 0x000000040000795c */ /* 0x000fe20000300000 */
.L_x_28:
[----:B------:R-:W-:Y:S01]  /*3ab0*/  UIADD3 UR6, UR6, 0x1, URZ ;  /* 0x0000000106067890 */ /* 0x000fe2000fffe03f */
[C---:B------:R-:W-:Y:S01]  /*3ac0*/  ISETP.GT.AND P2, PT, R3.reuse, 0x1, PT ;  /* 0x000000010300780c */ /* 0x040fe20003f44270 */
[----:B------:R-:W-:Y:S02]  /*3ad0*/  VIADD R4, R4, 0x1 ;  /* 0x0000000104047836 */ /* 0x000fe40000000000 */
[----:B------:R-:W-:Y:S01]  /*3ae0*/  UISETP.NE.AND UP0, UPT, UR6, 0x5, UPT ;  /* 0x000000050600788c */ /* 0x000fe2000bf05270 */
[----:B------:R-:W-:Y:S02]  /*3af0*/  VIADD R3, R3, 0xffffffff ;  /* 0xffffffff03037836 */ /* 0x000fe40000000000 */
[C---:B------:R-:W-:Y:S01]  /*3b00*/  ISETP.NE.AND P1, PT, R4.reuse, 0x5, PT ;  /* 0x000000050400780c */ /* 0x040fe20003f25270 */
[----:B------:R-:W-:Y:S02]  /*3b10*/  USEL UR7, URZ, 0x1, UP0 ;  /* 0x000000013f077887 */ /* 0x000fe40008000000 */
[----:B------:R-:W-:Y:S01]  /*3b20*/  USEL UR6, UR6, URZ, UP0 ;  /* 0x0000003f06067287 */ /* 0x000fe20008000000 */
[----:B------:R-:W-:-:S03]  /*3b30*/  SEL R4, R4, RZ, P1 ;  /* 0x000000ff04047207 */ /* 0x000fc60000800000 */
[----:B------:R-:W-:Y:S01]  /*3b40*/  LOP3.LUT R7, R7, UR7, RZ, 0x3c, !PT ;  /* 0x0000000707077c12 */ /* 0x000fe2000f8e3cff */
[----:B------:R-:W-:Y:S07]  /*3b50*/  @P2 BRA `(.L_x_29) ;  /* 0xffffffec004c2947 */ /* 0x000fee000383ffff */
.L_x_22:
[----:B------:R-:W2:Y:S02]  /*3b60*/  LDC R3, c[0x0][0x28c] ;  /* 0x0000a300ff037b82 */ /* 0x000ea40000000800 */
[----:B--2---:R-:W-:-:S13]  /*3b70*/  ISETP.GE.AND P1, PT, R3, 0x1, PT ;  /* 0x000000010300780c */ /* 0x004fda0003f26270 */
[----:B------:R-:W-:Y:S05]  /*3b80*/  @!P1 BRA `(.L_x_30) ;  /* 0x0000000000389947 */ /* 0x000fea0003800000 */
[----:B------:R-:W-:Y:S05]  /*3b90*/  @!P0 BRA `(.L_x_31) ;  /* 0x0000000000048947 */ /* 0x000fea0003800000 */
[----:B------:R-:W-:Y:S01]  /*3ba0*/  BPT.TRAP 0x1 ;  /* 0x000000040000795c */ /* 0x000fe20000300000 */
.L_x_31:
[----:B------:R-:W-:-:S13]  /*3bb0*/  ISETP.NE.AND P0, PT, R23, RZ, PT ;  /* 0x000000ff1700720c */ /* 0x000fda0003f05270 */
[----:B------:R-:W-:-:S04]  /*3bc0*/  @P0 VIADD R0, R0, UR37 ;  /* 0x0000002500000c36 */ /* 0x000fc80008000000 */
[----:B01----:R-:W-:-:S05]  /*3bd0*/  @P0 IMAD.WIDE.U32 R4, R0, -0x33333333, RZ ;  /* 0xcccccccd00040825 */ /* 0x003fca00078e00ff */
[----:B------:R-:W-:-:S05]  /*3be0*/  @P0 SHF.R.U32.HI R5, RZ, 0x2, R5 ;  /* 0x00000002ff050819 */ /* 0x000fca0000011605 */
[----:B------:R-:W-:-:S05]  /*3bf0*/  @P0 IMAD R0, R5, -0x5, R0 ;  /* 0xfffffffb05000824 */ /* 0x000fca00078e0200 */
[----:B------:R-:W-:-:S05]  /*3c00*/  @P0 LEA R0, R0, UR39, 0x3 ;  /* 0x0000002700000c11 */ /* 0x000fca000f8e18ff */
[----:B------:R-:W-:-:S05]  /*3c10*/  @P0 VIADD R3, R0, 0x28 ;  /* 0x0000002800030836 */ /* 0x000fca0000000000 */
[----:B------:R-:W-:-:S04]  /*3c20*/  @P0 PRMT R3, R22, 0x654, R3 ;  /* 0x0000065416030816 */ /* 0x000fc80000000003 */
[----:B------:R2:W-:Y:S01]  /*3c30*/  @P0 SYNCS.ARRIVE.TRANS64.RED.A1T0 RZ, [R3+URZ], RZ ;  /* 0x000000ff03ff09a7 */ /* 0x0005e2000810043f */
[----:B------:R-:W-:-:S13]  /*3c40*/  ISETP.GT.U32.AND P0, PT, R19, 0x1, PT ;  /* 0x000000011300780c */ /* 0x000fda0003f04070 */
[----:B--2---:R-:W-:Y:S05]  /*3c50*/  @P0 BRA `(.L_x_30) ;  /* 0x0000000000040947 */ /* 0x004fea0003800000 */
[----:B------:R-:W-:Y:S01]  /*3c60*/  BPT.TRAP 0x1 ;  /* 0x000000040000795c */ /* 0x000fe20000300000 */
.L_x_30:
[----:B------:R-:W2:Y:S01]  /*3c70*/  LDC R7, c[0x0][0x288] ;  /* 0x0000a200ff077b82 */ /* 0x000ea20000000800 */
[--C-:B------:R-:W-:Y:S01]  /*3c80*/  SHF.R.U32.HI R0, RZ, 0x2, R18.reuse ;  /* 0x00000002ff007819 */ /* 0x100fe20000011612 */
[----:B------:R-:W-:Y:S01]  /*3c90*/  IMAD R9, R116, 0xb0, RZ ;  /* 0x000000b074097824 */ /* 0x000fe200078e02ff */
[----:B01----:R-:W-:Y:S01]  /*3ca0*/  SHF.R.U32.HI R5, RZ, 0x7, R18 ;  /* 0x00000007ff057819 */ /* 0x003fe20000011612 */
[----:B------:R-:W-:Y:S01]  /*3cb0*/  UIADD3 UR37, UR38, UR37, URZ ;  /* 0x0000002526257290 */ /* 0x000fe2000fffe03f */
[----:B------:R-:W-:Y:S01]  /*3cc0*/  LOP3.LUT R3, R0, 0x7, RZ, 0xc0, !PT ;  /* 0x0000000700037812 */ /* 0x000fe200078ec0ff */
[----:B------:R-:W-:Y:S01]  /*3cd0*/  IMAD.SHL.U32 R15, R115, 0x80, RZ ;  /* 0x00000080730f7824 */ /* 0x000fe200078e00ff */
[C---:B------:R-:W-:Y:S01]  /*3ce0*/  LOP3.LUT R4, R18.reuse, 0x60, RZ, 0xc0, !PT ;  /* 0x0000006012047812 */ /* 0x040fe200078ec0ff */
[----:B------:R-:W-:Y:S01]  /*3cf0*/  UISETP.GT.U32.AND UP0, UPT, UR37, 0x4, UPT ;  /* 0x000000042500788c */ /* 0x000fe2000bf04070 */
[----:B------:R-:W-:Y:S01]  /*3d00*/  LOP3.LUT R0, R5, 0x1, RZ, 0xc0, !PT ;  /* 0x0000000105007812 */ /* 0x000fe200078ec0ff */
[C---:B------:R-:W-:Y:S01]  /*3d10*/  IMAD.SHL.U32 R12, R18.reuse, 0x2, RZ ;  /* 0x00000002120c7824 */ /* 0x040fe200078e00ff */
[----:B------:R-:W-:Y:S01]  /*3d20*/  SHF.R.U32.HI R6, RZ, 0x1, R4 ;  /* 0x00000001ff067819 */ /* 0x000fe20000011604 */
[----:B------:R-:W-:Y:S01]  /*3d30*/  ULDC UR7, c[0x0][0x284] ;  /* 0x0000a10000077ab9 */ /* 0x000fe20000000800 */
[----:B------:R-:W-:Y:S01]  /*3d40*/  LOP3.LUT R4, R18, 0x3, RZ, 0xc0, !PT ;  /* 0x0000000312047812 */ /* 0x000fe200078ec0ff */
[----:B------:R-:W-:Y:S01]  /*3d50*/  IMAD.SHL.U32 R8, R0, 0x40, RZ ;  /* 0x0000004000087824 */ /* 0x000fe200078e00ff */
[----:B------:R-:W-:Y:S01]  /*3d60*/  UISETP.LT.U32.AND UP0, UPT, UR38, 0x5, UP0 ;  /* 0x000000052600788c */ /* 0x000fe20008701070 */
[----:B------:R-:W-:Y:S01]  /*3d70*/  SHF.R.S32.HI R21, RZ, 0x1f, R113 ;  /* 0x0000001fff157819 */ /* 0x000fe20000011471 */
[----:B------:R-:W-:Y:S01]  /*3d80*/  UISETP.GE.U32.AND UP1, UPT, UR38, 0x5, UPT ;  /* 0x000000052600788c */ /* 0x000fe2000bf26070 */
[--C-:B------:R-:W-:Y:S01]  /*3d90*/  IADD3 R5, RZ, -R6, -R3.reuse ;  /* 0x80000006ff057210 */ /* 0x100fe20007ffe803 */
[----:B------:R-:W-:Y:S01]  /*3da0*/  ULDC.64 UR8, c[0x0][0x5d0] ;  /* 0x0001740000087ab9 */ /* 0x000fe20000000a00 */
[C---:B------:R-:W-:Y:S01]  /*3db0*/  LOP3.LUT R12, R9.reuse, 0x6, R12, 0xf8, !PT ;  /* 0x00000006090c7812 */ /* 0x040fe200078ef80c */
[----:B------:R-:W-:Y:S01]  /*3dc0*/  UIMAD.WIDE.U32 UR4, UR37, -0x33333333, URZ ;  /* 0xcccccccd250478a5 */ /* 0x000fe2000f8e003f */
[----:B------:R-:W-:Y:S01]  /*3dd0*/  LOP3.LUT R3, R8, 0x40, R3, 0xe2, !PT ;  /* 0x0000004008037812 */ /* 0x000fe200078ee203 */
[----:B------:R-:W-:Y:S01]  /*3de0*/  USEL UR6, URZ, 0x1, !UP0 ;  /* 0x000000013f067887 */ /* 0x000fe2000c000000 */
[----:B--2---:R-:W-:Y:S01]  /*3df0*/  ISETP.GE.AND P0, PT, R9, R7, PT ;  /* 0x000000070900720c */ /* 0x004fe20003f06270 */
[----:B------:R-:W-:Y:S01]  /*3e00*/  IMAD R8, R4, -0x2, R7 ;  /* 0xfffffffe04087824 */ /* 0x000fe200078e0207 */
[----:B------:R-:W-:Y:S01]  /*3e10*/  SHF.R.S32.HI R13, RZ, 0x1f, R12 ;  /* 0x0000001fff0d7819 */ /* 0x000fe2000001140c */
[----:B------:R-:W-:Y:S01]  /*3e20*/  IMAD R4, R21, UR8, RZ ;  /* 0x0000000815047c24 */ /* 0x000fe2000f8e02ff */
[----:B------:R-:W-:Y:S01]  /*3e30*/  ISETP.GE.OR P0, PT, R15, UR7, P0 ;  /* 0x000000070f007c0c */ /* 0x000fe20008706670 */
[----:B------:R-:W-:Y:S01]  /*3e40*/  IMAD.WIDE R10, R115, 0x80, RZ ;  /* 0x00000080730a7825 */ /* 0x000fe200078e02ff */
[----:B------:R-:W-:-:S02]  /*3e50*/  USHF.R.U32.HI UR4, URZ, 0x2, UR5 ;  /* 0x000000023f047899 */ /* 0x000fc40008011605 */
[----:B------:R-:W-:Y:S01]  /*3e60*/  ULOP3.LUT UR36, UR36, UR6, URZ, 0x3c, !UPT ;  /* 0x0000000624247292 */ /* 0x000fe2000f8e3c3f */
[----:B------:R-:W-:Y:S01]  /*3e70*/  IMAD R0, R0, -0x40, R5 ;  /* 0xffffffc000007824 */ /* 0x000fe200078e0205 */
[----:B------:R-:W-:Y:S01]  /*3e80*/  LOP3.LUT R129, R10, R3, R6, 0xfe, !PT ;  /* 0x000000030a817212 */ /* 0x000fe200078efe06 */
[C---:B------:R-:W-:Y:S01]  /*3e90*/  IMAD R7, R113.reuse, UR9, R4 ;  /* 0x0000000971077c24 */ /* 0x040fe2000f8e0204 */
[----:B------:R-:W-:Y:S01]  /*3ea0*/  UIMAD UR37, UR4, -0x5, UR37 ;  /* 0xfffffffb042578a4 */ /* 0x000fe2000f8e0225 */
[----:B------:R-:W-:Y:S01]  /*3eb0*/  IMAD.WIDE.U32 R4, R113, UR8, R12 ;  /* 0x0000000871047c25 */ /* 0x000fe2000f8e000c */
[----:B------:R-:W-:Y:S01]  /*3ec0*/  @UP1 ULOP3.LUT UR36, UR36, 0x1, UR4, 0x78, !UPT ;  /* 0x0000000124241892 */ /* 0x000fe2000f8e7804 */
[----:B------:R-:W-:Y:S02]  /*3ed0*/  IADD3 R3, -R15, UR7, R0 ;  /* 0x000000070f037c10 */ /* 0x000fe4000fffe100 */
[----:B------:R-:W-:Y:S02]  /*3ee0*/  IMAD.IADD R7, R5, 0x1, R7 ;  /* 0x0000000105077824 */ /* 0x000fe400078e0207 */
[----:B------:R-:W-:-:S02]  /*3ef0*/  IMAD.IADD R8, R8, 0x1, -R9 ;  /* 0x0000000108087824 */ /* 0x000fc400078e0a09 */
[----:B------:R-:W-:Y:S02]  /*3f00*/  IMAD.MOV.U32 R0, RZ, RZ, -0x1 ;  /* 0xffffffffff007424 */ /* 0x000fe400078e00ff */
[----:B------:R-:W-:Y:S01]  /*3f10*/  IMAD.MOV.U32 R6, RZ, RZ, R4 ;  /* 0x000000ffff067224 */ /* 0x000fe200078e0004 */
[----:B------:R-:W-:Y:S06]  /*3f20*/  @P0 BRA `(.L_x_32) ;  /* 0x0000005800dc0947 */ /* 0x000fec0003800000 */
[----:B------:R-:W0:Y:S01]  /*3f30*/  LDC.64 R4, c[0x0][0x5c8] ;  /* 0x00017200ff047b82 */ /* 0x000e220000000a00 */
[----:B-----5:R-:W-:Y:S01]  /*3f40*/  FSETP.NEU.AND P0, PT, R114, RZ, PT ;  /* 0x000000ff7200720b */ /* 0x020fe20003f0d000 */
[----:B------:R-:W-:Y:S01]  /*3f50*/  BSSY B0, `(.L_x_32) ;  /* 0x00005b4000007945 */ /* 0x000fe20003800000 */
[----:B------:R-:W-:-:S04]  /*3f60*/  ISETP.GT.AND P1, PT, R8, RZ, PT ;  /* 0x000000ff0800720c */ /* 0x000fc80003f24270 */
[----:B------:R-:W-:Y:S01]  /*3f70*/  ISETP.GT.AND P2, PT, R3, RZ, P1 ;  /* 0x000000ff0300720c */ /* 0x000fe20000f44270 */
[-C--:B0-----:R-:W-:Y:S02]  /*3f80*/  IMAD R14, R11, R4.reuse, RZ ;  /* 0x000000040b0e7224 */ /* 0x081fe400078e02ff */
[----:B------:R-:W-:-:S04]  /*3f90*/  IMAD.WIDE.U32 R6, R129, R4, R6 ;  /* 0x0000000481067225 */ /* 0x000fc800078e0006 */
[----:B------:R-:W-:-:S04]  /*3fa0*/  IMAD R9, R129, R5, R14 ;  /* 0x0000000581097224 */ /* 0x000fc800078e020e */
[----:B------:R-:W-:Y:S01]  /*3fb0*/  IMAD.IADD R115, R7, 0x1, R9 ;  /* 0x0000000107737824 */ /* 0x000fe200078e0209 */
[----:B------:R-:W-:Y:S06]  /*3fc0*/  @!P0 BRA `(.L_x_33) ;  /* 0x0000003c00188947 */ /* 0x000fec0003800000 */
[----:B------:R-:W0:Y:S01]  /*3fd0*/  LDC.64 R122, c[0x0][0x5b8] ;  /* 0x00016e00ff7a7b82 */ /* 0x000e220000000a00 */
[----:B------:R-:W-:-:S07]  /*3fe0*/  ULDC.64 UR4, c[0x0][0x5c0] ;  /* 0x0001700000047ab9 */ /* 0x000fce0000000a00 */
[----:B------:R-:W1:Y:S08]  /*3ff0*/  LDC.64 R124, c[0x0][0x5b0] ;  /* 0x00016c00ff7c7b82 */ /* 0x000e700000000a00 */
[----:B------:R-:W2:Y:S01]  /*4000*/  LDC.64 R126, c[0x0][0x5a8] ;  /* 0x00016a00ff7e7b82 */ /* 0x000ea20000000a00 */
[-C--:B0-----:R-:W-:Y:S02]  /*4010*/  IMAD R10, R21, R122.reuse, RZ ;  /* 0x0000007a150a7224 */ /* 0x081fe400078e02ff */
[----:B------:R-:W-:-:S04]  /*4020*/  IMAD.WIDE.U32 R120, R113, R122, R12 ;  /* 0x0000007a71787225 */ /* 0x000fc800078e000c */
[----:B------:R-:W-:Y:S02]  /*4030*/  IMAD R119, R113, R123, R10 ;  /* 0x0000007b71777224 */ /* 0x000fe400078e020a */
[-C--:B-1----:R-:W-:Y:S02]  /*4040*/  IMAD R10, R11, R124.reuse, RZ ;  /* 0x0000007c0b0a7224 */ /* 0x082fe400078e02ff */
[----:B------:R-:W-:Y:S02]  /*4050*/  IMAD.IADD R15, R121, 0x1, R119 ;  /* 0x00000001790f7824 */ /* 0x000fe400078e0277 */
[----:B------:R-:W-:Y:S02]  /*4060*/  IMAD.MOV.U32 R14, RZ, RZ, R120 ;  /* 0x000000ffff0e7224 */ /* 0x000fe400078e0078 */
[C---:B------:R-:W-:Y:S02]  /*4070*/  IMAD R123, R129.reuse, R125, R10 ;  /* 0x0000007d817b7224 */ /* 0x040fe400078e020a */
[----:B------:R-:W-:-:S04]  /*4080*/  IMAD.WIDE.U32 R10, R129, R124, R14 ;  /* 0x0000007c810a7225 */ /* 0x000fc800078e000e */
[----:B------:R-:W-:Y:S01]  /*4090*/  IMAD.IADD R7, R11, 0x1, R123 ;  /* 0x000000010b077824 */ /* 0x000fe200078e027b */
[----:B--2---:R-:W-:-:S04]  /*40a0*/  LEA R20, P0, R10, R126, 0x1 ;  /* 0x0000007e0a147211 */ /* 0x004fc800078008ff */
[----:B------:R-:W-:-:S05]  /*40b0*/  LEA.HI.X R21, R10, R127, R7, 0x1, P0 ;  /* 0x0000007f0a157211 */ /* 0x000fca00000f0c07 */
[----:B------:R-:W2:Y:S01]  /*40c0*/  @P2 LDG.E.LTC128B.U16 R9, desc[UR46][R20.64] ;  /* 0x0000002e14092981 */ /* 0x000ea2000c1e1520 */
[C---:B------:R-:W-:Y:S01]  /*40d0*/  LEA R10, P0, R6.reuse, UR4, 0x1 ;  /* 0x00000004060a7c11 */ /* 0x040fe2000f8008ff */
[----:B------:R-:W-:Y:S01]  /*40e0*/  IMAD.WIDE.U32 R116, R129, R124, R12 ;  /* 0x0000007c81747225 */ /* 0x000fe200078e000c */
[----:B------:R-:W-:Y:S02]  /*40f0*/  BSSY B1, `(.L_x_34) ;  /* 0x0000013000017945 */ /* 0x000fe40003800000 */
[----:B------:R-:W-:Y:S01]  /*4100*/  LEA.HI.X R11, R6, UR5, R115, 0x1, P0 ;  /* 0x00000005060b7c11 */ /* 0x000fe200080f0c73 */
[----:B------:R-:W-:Y:S01]  /*4110*/  IMAD.IADD R117, R123, 0x1, R117 ;  /* 0x000000017b757824 */ /* 0x000fe200078e0275 */
[----:B------:R-:W-:Y:S01]  /*4120*/  ISETP.GT.AND P0, PT, R8, 0x1, PT ;  /* 0x000000010800780c */ /* 0x000fe20003f04270 */
[----:B------:R-:W-:-:S03]  /*4130*/  IMAD.WIDE.U32 R116, R113, R122, R116 ;  /* 0x0000007a71747225 */ /* 0x000fc600078e0074 */
[----:B------:R-:W-:Y:S02]  /*4140*/  ISETP.GT.AND P3, PT, R3, RZ, P0 ;  /* 0x000000ff0300720c */ /* 0x000fe40000764270 */
[----:B------:R-:W-:Y:S01]  /*4150*/  LEA R6, P4, R116, R126, 0x1 ;  /* 0x0000007e74067211 */ /* 0x000fe200078808ff */
[----:B--2---:R-:W-:-:S04]  /*4160*/  IMAD.U32 R7, R9, 0x10000, RZ ;  /* 0x0001000009077824 */ /* 0x004fc800078e00ff */
[----:B------:R-:W-:-:S04]  /*4170*/  FMUL R7, R7, R114 ;  /* 0x0000007207077220 */ /* 0x000fc80000400000 */
[----:B------:R-:W-:-:S05]  /*4180*/  FFMA R7, R104, R112, R7 ;  /* 0x0000007068077223 */ /* 0x000fca0000000007 */
[----:B------:R-:W-:Y:S01]  /*4190*/  F2FP.BF16.F32.PACK_AB R20, RZ, R7 ;  /* 0x00000007ff14723e */ /* 0x000fe200000010ff */
[----:B------:R-:W-:-:S03]  /*41a0*/  IMAD.IADD R7, R119, 0x1, R117 ;  /* 0x0000000177077824 */ /* 0x000fc600078e0275 */
[----:B------:R-:W-:Y:S01]  /*41b0*/  PRMT R21, R20, 0x7610, R21 ;  /* 0x0000761014157816 */ /* 0x000fe20000000015 */
[----:B------:R-:W-:Y:S01]  /*41c0*/  IMAD.SHL.U32 R20, R124, 0x8, RZ ;  /* 0x000000087c147824 */ /* 0x000fe200078e00ff */
[----:B------:R-:W-:-:S03]  /*41d0*/  LEA.HI.X R7, R116, R127, R7, 0x1, P4 ;  /* 0x0000007f74077211 */ /* 0x000fc600020f0c07 */
[----:B------:R0:W-:Y:S02]  /*41e0*/  @P2 STG.E.U16 desc[UR46][R10.64], R21 ;  /* 0x000000150a002986 */ /* 0x0001e4000c10152e */
[----:B0-----:R-:W-:Y:S01]  /*41f0*/  SHF.L.U64.HI R21, R124, 0x3, R125 ;  /* 0x000000037c157819 */ /* 0x001fe2000001027d */
[----:B------:R-:W-:Y:S06]  /*4200*/  @!P3 BRA `(.L_x_35) ;  /* 0x000000000004b947 */ /* 0x000fec0003800000 */
[----:B------:R0:W5:Y:S02]  /*4210*/  LDG.E.LTC128B.U16 R9, desc[UR46][R6.64+0x2] ;  /* 0x0000022e06097981 */ /* 0x000164000c1e1520 */
.L_x_35:
[----:B------:R-:W-:Y:S05]  /*4220*/  BSYNC B1 ;  /* 0x0000000000017941 */ /* 0x000fea0003800000 */
.L_x_34:
[----:B------:R-:W-:Y:S01]  /*4230*/  IMAD.WIDE.U32 R20, R129, R124, R20 ;  /* 0x0000007c81147225 */ /* 0x000fe200078e0014 */
[----:B------:R-:W-:Y:S02]  /*4240*/  ISETP.GT.AND P1, PT, R3, 0x8, P1 ;  /* 0x000000080300780c */ /* 0x000fe40000f24270 */
[C---:B-----5:R-:W-:Y:S01]  /*4250*/  PRMT R104, R9.reuse, 0x7610, R104 ;  /* 0x0000761009687816 */ /* 0x060fe20000000068 */
[----:B------:R-:W-:Y:S01]  /*4260*/  IMAD.U32 R115, R9, 0x10000, RZ ;  /* 0x0001000009737824 */ /* 0x000fe200078e00ff */
[----:B------:R-:W-:Y:S01]  /*4270*/  IADD3 R120, P2, R120, R20, RZ ;  /* 0x0000001478787210 */ /* 0x000fe20007f5e0ff */
[----:B------:R-:W-:Y:S02]  /*4280*/  IMAD.IADD R123, R123, 0x1, R21 ;  /* 0x000000017b7b7824 */ /* 0x000fe400078e0215 */
[----:B------:R-:W-:Y:S02]  /*4290*/  FMUL R14, R115, R114 ;  /* 0x00000072730e7220 */ /* 0x000fe40000400000 */
[----:B------:R-:W-:-:S02]  /*42a0*/  IMAD.X R15, R123, 0x1, R15, P2 ;  /* 0x000000017b0f7824 */ /* 0x000fc400010e060f */
[----:B------:R-:W-:Y:S01]  /*42b0*/  FFMA R105, R105, R112, R14 ;  /* 0x0000007069697223 */ /* 0x000fe2000000000e */
[----:B------:R-:W-:-:S04]  /*42c0*/  LEA R14, P2, R120, R126, 0x1 ;  /* 0x0000007e780e7211 */ /* 0x000fc800078408ff */
[----:B------:R-:W-:Y:S02]  /*42d0*/  F2FP.BF16.F32.PACK_AB R105, RZ, R105 ;  /* 0x00000069ff69723e */ /* 0x000fe400000010ff */
[----:B------:R-:W-:-:S03]  /*42e0*/  LEA.HI.X R15, R120, R127, R15, 0x1, P2 ;  /* 0x0000007f780f7211 */ /* 0x000fc600010f0c0f */
[----:B------:R1:W-:Y:S04]  /*42f0*/  @P3 STG.E.U16 desc[UR46][R10.64+0x2], R105 ;  /* 0x000002690a003986 */ /* 0x0003e8000c10152e */
[----:B------:R-:W2:Y:S01]  /*4300*/  @P1 LDG.E.LTC128B.U16 R104, desc[UR46][R14.64] ;  /* 0x0000002e0e681981 */ /* 0x000ea2000c1e1520 */
[----:B------:R-:W-:Y:S01]  /*4310*/  IADD3 R20, P2, R12, R20, RZ ;  /* 0x000000140c147210 */ /* 0x000fe20007f5e0ff */
[----:B------:R-:W-:Y:S01]  /*4320*/  BSSY B1, `(.L_x_36) ;  /* 0x0000011000017945 */ /* 0x000fe20003800000 */
[----:B------:R-:W-:-:S03]  /*4330*/  ISETP.GT.AND P0, PT, R3, 0x8, P0 ;  /* 0x000000080300780c */ /* 0x000fc60000704270 */
[----:B------:R-:W-:Y:S01]  /*4340*/  IMAD.X R21, R13, 0x1, R123, P2 ;  /* 0x000000010d157824 */ /* 0x000fe200010e067b */
[C---:B------:R-:W-:Y:S02]  /*4350*/  SHF.L.U64.HI R13, R4.reuse, 0x4, R5 ;  /* 0x00000004040d7819 */ /* 0x040fe40000010205 */
[----:B------:R-:W-:Y:S01]  /*4360*/  LEA R12, P2, R4, R10, 0x4 ;  /* 0x0000000a040c7211 */ /* 0x000fe200078420ff */
[----:B------:R-:W-:-:S04]  /*4370*/  IMAD.WIDE.U32 R20, R113, R122, R20 ;  /* 0x0000007a71147225 */ /* 0x000fc800078e0014 */
[----:B------:R-:W-:Y:S01]  /*4380*/  IMAD.X R13, R13, 0x1, R11, P2 ;  /* 0x000000010d0d7824 */ /* 0x000fe200010e060b */
[----:B------:R-:W-:Y:S01]  /*4390*/  LEA R4, P3, R20, R126, 0x1 ;  /* 0x0000007e14047211 */ /* 0x000fe200078608ff */
[----:B------:R-:W-:-:S05]  /*43a0*/  IMAD.IADD R5, R119, 0x1, R21 ;  /* 0x0000000177057824 */ /* 0x000fca00078e0215 */
[----:B------:R-:W-:Y:S01]  /*43b0*/  LEA.HI.X R5, R20, R127, R5, 0x1, P3 ;  /* 0x0000007f14057211 */ /* 0x000fe200018f0c05 */
[----:B--2---:R-:W-:-:S04]  /*43c0*/  IMAD.U32 R9, R104, 0x10000, RZ ;  /* 0x0001000068097824 */ /* 0x004fc800078e00ff */
[----:B------:R-:W-:-:S04]  /*43d0*/  FMUL R9, R9, R114 ;  /* 0x0000007209097220 */ /* 0x000fc80000400000 */
[----:B------:R-:W-:-:S05]  /*43e0*/  FFMA R9, R106, R112, R9 ;  /* 0x000000706a097223 */ /* 0x000fca0000000009 */
[----:B------:R-:W-:-:S05]  /*43f0*/  F2FP.BF16.F32.PACK_AB R9, RZ, R9 ;  /* 0x00000009ff09723e */ /* 0x000fca00000010ff */
[----:B------:R1:W-:Y:S01]  /*4400*/  @P1 STG.E.U16 desc[UR46][R12.64], R9 ;  /* 0x000000090c001986 */ /* 0x0003e2000c10152e */
[----:B------:R-:W-:Y:S05]  /*4410*/  @!P0 BRA `(.L_x_37) ;  /* 0x0000000000048947 */ /* 0x000fea0003800000 */
[----:B------:R2:W5:Y:S02]  /*4420*/  LDG.E.LTC128B.U16 R104, desc[UR46][R4.64+0x2] ;  /* 0x0000022e04687981 */ /* 0x000564000c1e1520 */
.L_x_37:
[----:B------:R-:W-:Y:S05]  /*4430*/  BSYNC B1 ;  /* 0x0000000000017941 */ /* 0x000fea0003800000 */
.L_x_36:
[----:B-1---5:R-:W-:Y:S01]  /*4440*/  IMAD.U32 R9, R104, 0x10000, RZ ;  /* 0x0001000068097824 */ /* 0x022fe200078e00ff */
[----:B------:R-:W-:Y:S01]  /*4450*/  ISETP.GT.AND P1, PT, R8, 0x8, PT ;  /* 0x000000080800780c */ /* 0x000fe20003f24270 */
[----:B------:R-:W-:Y:S02]  /*4460*/  BSSY B1, `(.L_x_38) ;  /* 0x0000008000017945 */ /* 0x000fe40003800000 */
[----:B------:R-:W-:Y:S01]  /*4470*/  FMUL R14, R9, R114 ;  /* 0x00000072090e7220 */ /* 0x000fe20000400000 */
[----:B------:R-:W-:-:S03]  /*4480*/  ISETP.GT.AND P2, PT, R3, RZ, P1 ;  /* 0x000000ff0300720c */ /* 0x000fc60000f44270 */
[----:B------:R-:W-:-:S05]  /*4490*/  FFMA R14, R107, R112, R14 ;  /* 0x000000706b0e7223 */ /* 0x000fca000000000e */
[----:B------:R-:W-:-:S05]  /*44a0*/  F2FP.BF16.F32.PACK_AB R14, RZ, R14 ;  /* 0x0000000eff0e723e */ /* 0x000fca00000010ff */
[----:B------:R1:W-:Y:S01]  /*44b0*/  @P0 STG.E.U16 desc[UR46][R12.64+0x2], R14 ;  /* 0x0000020e0c000986 */ /* 0x0003e2000c10152e */
[----:B------:R-:W-:Y:S05]  /*44c0*/  @!P2 BRA `(.L_x_39) ;  /* 0x000000000004a947 */ /* 0x000fea0003800000 */
[----:B------:R3:W5:Y:S02]  /*44d0*/  LDG.E.LTC128B.U16 R104, desc[UR46][R6.64+0x10] ;  /* 0x0000102e06687981 */ /* 0x000764000c1e1520 */
.L_x_39:
[----:B------:R-:W-:Y:S05]  /*44e0*/  BSYNC B1 ;  /* 0x0000000000017941 */ /* 0x000fea0003800000 */
.L_x_38:
[----:B-----5:R-:W-:Y:S01]  /*44f0*/  IMAD.U32 R9, R104, 0x10000, RZ ;  /* 0x0001000068097824 */ /* 0x020fe200078e00ff */
        /* <DEDUP_REMOVED lines=9> */
.L_x_41:
[----:B------:R-:W-:Y:S05]  /*4590*/  BSYNC B1 ;  /* 0x0000000000017941 */ /* 0x000fea0003800000 */
.L_x_40:
[----:B----45:R-:W-:Y:S01]  /*45a0*/  IMAD.U32 R9, R104, 0x10000, RZ ;  /* 0x0001000068097824 */ /* 0x030fe200078e00ff */
[----:B------:R-:W-:Y:S01]  /*45b0*/  ISETP.GT.AND P1, PT, R3, 0x8, P1 ;  /* 0x000000080300780c */ /* 0x000fe20000f24270 */
[----:B------:R-:W-:Y:S02]  /*45c0*/  BSSY B1, `(.L_x_42) ;  /* 0x0000007000017945 */ /* 0x000fe40003800000 */
[----:B-1----:R-:W-:-:S04]  /*45d0*/  FMUL R14, R9, R114 ;  /* 0x00000072090e7220 */ /* 0x002fc80000400000 */
[----:B------:R-:W-:-:S05]  /*45e0*/  FFMA R14, R109, R112, R14 ;  /* 0x000000706d0e7223 */ /* 0x000fca000000000e */
[----:B------:R-:W-:-:S05]  /*45f0*/  F2FP.BF16.F32.PACK_AB R14, RZ, R14 ;  /* 0x0000000eff0e723e */ /* 0x000fca00000010ff */
[----:B------:R1:W-:Y:S01]  /*4600*/  @P3 STG.E.U16 desc[UR46][R10.64+0x12], R14 ;  /* 0x0000120e0a003986 */ /* 0x0003e2000c10152e */
[----:B------:R-:W-:Y:S05]  /*4610*/  @!P1 BRA `(.L_x_43) ;  /* 0x0000000000049947 */ /* 0x000fea0003800000 */
[----:B------:R4:W5:Y:S02]  /*4620*/  LDG.E.LTC128B.U16 R104, desc[UR46][R4.64+0x10] ;  /* 0x0000102e04687981 */ /* 0x000964000c1e1520 */
.L_x_43:
[----:B------:R-:W-:Y:S05]  /*4630*/  BSYNC B1 ;  /* 0x0000000000017941 */ /* 0x000fea0003800000 */
.L_x_42:
[----:B-----5:R-:W-:Y:S01]  /*4640*/  IMAD.U32 R9, R104, 0x10000, RZ ;  /* 0x0001000068097824 */ /* 0x020fe200078e00ff */
[----:B------:R-:W-:Y:S01]  /*4650*/  ISETP.GT.AND P0, PT, R3, 0x8, P0 ;  /* 0x000000080300780c */ /* 0x000fe20000704270 */
[----:B------:R-:W-:Y:S02]  /*4660*/  BSSY B1, `(.L_x_44) ;  /* 0x0000007000017945 */ /* 0x000fe40003800000 */
[----:B------:R-:W-:-:S04]  /*4670*/  FMUL R9, R9, R114 ;  /* 0x0000007209097220 */ /* 0x000fc80000400000 */
[----:B------:R-:W-:-:S05]  /*4680*/  FFMA R9, R110, R112, R9 ;  /* 0x000000706e097223 */ /* 0x000fca0000000009 */
[----:B------:R-:W-:-:S05]  /*4690*/  F2FP.BF16.F32.PACK_AB R9, RZ, R9 ;  /* 0x00000009ff09723e */ /* 0x000fca00000010ff */
[----:B------:R0:W-:Y:S01]  /*46a0*/  @P1 STG.E.U16 desc[UR46][R12.64+0x10], R9 ;  /* 0x000010090c001986 */ /* 0x0001e2000c10152e */
[----:B------:R-:W-:Y:S05]  /*46b0*/  @!P0 BRA `(.L_x_45) ;  /* 0x0000000000048947 */ /* 0x000fea0003800000 */
[----:B------:R0:W5:Y:S02]  /*46c0*/  LDG.E.LTC128B.U16 R104, desc[UR46][R4.64+0x12] ;  /* 0x0000122e04687981 */ /* 0x000164000c1e1520 */
.L_x_45:
[----:B------:R-:W-:Y:S05]  /*46d0*/  BSYNC B1 ;  /* 0x0000000000017941 */ /* 0x000fea0003800000 */
.L_x_44:
[----:B0----5:R-:W-:Y:S01]  /*46e0*/  IMAD.U32 R9, R104, 0x10000, RZ ;  /* 0x0001000068097824 */ /* 0x021fe200078e00ff */
[----:B------:R-:W-:Y:S01]  /*46f0*/  ISETP.GT.AND P1, PT, R8, 0x10, PT ;  /* 0x000000100800780c */ /* 0x000fe20003f24270 */
[----:B------:R-:W-:Y:S02]  /*4700*/  BSSY B1, `(.L_x_46) ;  /* 0x0000008000017945 */ /* 0x000fe40003800000 */
[----:B-1----:R-:W-:Y:S01]  /*4710*/  FMUL R14, R9, R114 ;  /* 0x00000072090e7220 */ /* 0x002fe20000400000 */
[----:B------:R-:W-:-:S03]  /*4720*/  ISETP.GT.AND P2, PT, R3, RZ, P1 ;  /* 0x000000ff0300720c */ /* 0x000fc60000f44270 */
[----:B------:R-:W-:-:S05]  /*4730*/  FFMA R14, R111, R112, R14 ;  /* 0x000000706f0e7223 */ /* 0x000fca000000000e */
[----:B------:R-:W-:-:S05]  /*4740*/  F2FP.BF16.F32.PACK_AB R14, RZ, R14 ;  /* 0x0000000eff0e723e */ /* 0x000fca00000010ff */
[----:B------:R0:W-:Y:S01]  /*4750*/  @P0 STG.E.U16 desc[UR46][R12.64+0x12], R14 ;  /* 0x0000120e0c000986 */ /* 0x0001e2000c10152e */
[----:B------:R-:W-:Y:S05]  /*4760*/  @!P2 BRA `(.L_x_47) ;  /* 0x000000000004a947 */ /* 0x000fea0003800000 */
[----:B------:R1:W5:Y:S02]  /*4770*/  LDG.E.LTC128B.U16 R104, desc[UR46][R6.64+0x20] ;  /* 0x0000202e06687981 */ /* 0x000364000c1e1520 */
.L_x_47:
[----:B------:R-:W-:Y:S05]  /*4780*/  BSYNC B1 ;  /* 0x0000000000017941 */ /* 0x000fea0003800000 */
.L_x_46:
        /* <DEDUP_REMOVED lines=10> */
.L_x_49:
[----:B------:R-:W-:Y:S05]  /*4830*/  BSYNC B1 ;  /* 0x0000000000017941 */ /* 0x000fea0003800000 */
.L_x_48:
[----:B0----5:R-:W-:Y:S01]  /*4840*/  IMAD.U32 R9, R104, 0x10000, RZ ;  /* 0x0001000068097824 */ /* 0x021fe200078e00ff */
        /* <DEDUP_REMOVED lines=8> */
.L_x_51:
[----:B------:R-:W-:Y:S05]  /*48d0*/  BSYNC B1 ;  /* 0x0000000000017941 */ /* 0x000fea0003800000 */
.L_x_50:
        /* <DEDUP_REMOVED lines=9> */
.L_x_53:
[----:B------:R-:W-:Y:S05]  /*4970*/  BSYNC B1 ;  /* 0x0000000000017941 */ /* 0x000fea0003800000 */
.L_x_52:
[----:B0----5:R-:W-:Y:S01]  /*4980*/  IMAD.U32 R9, R104, 0x10000, RZ ;  /* 0x0001000068097824 */ /* 0x021fe200078e00ff */
        /* <DEDUP_REMOVED lines=9> */
.L_x_55:
[----:B------:R-:W-:Y:S05]  /*4a20*/  BSYNC B1 ;  /* 0x0000000000017941 */ /* 0x000fea0003800000 */
.L_x_54:
        /* <DEDUP_REMOVED lines=10> */
.L_x_57:
[----:B------:R-:W-:Y:S05]  /*4ad0*/  BSYNC B1 ;  /* 0x0000000000017941 */ /* 0x000fea0003800000 */
.L_x_56:
        /* <DEDUP_REMOVED lines=9> */
.L_x_59:
[----:B------:R-:W-:Y:S05]  /*4b70*/  BSYNC B1 ;  /* 0x0000000000017941 */ /* 0x000fea0003800000 */
.L_x_58:
        /* <DEDUP_REMOVED lines=9> */
.L_x_61:
[----:B------:R-:W-:Y:S05]  /*4c10*/  BSYNC B1 ;  /* 0x0000000000017941 */ /* 0x000fea0003800000 */
.L_x_60:
        /* <DEDUP_REMOVED lines=10> */
.L_x_63:
[----:B------:R-:W-:Y:S05]  /*4cc0*/  BSYNC B1 ;  /* 0x0000000000017941 */ /* 0x000fea0003800000 */
.L_x_62:
        /* <DEDUP_REMOVED lines=10> */
.L_x_65:
[----:B------:R-:W-:Y:S05]  /*4d70*/  BSYNC B1 ;  /* 0x0000000000017941 */ /* 0x000fea0003800000 */
.L_x_64:
        /* <DEDUP_REMOVED lines=9> */
.L_x_67:
[----:B------:R-:W-:Y:S05]  /*4e10*/  BSYNC B1 ;  /* 0x0000000000017941 */ /* 0x000fea0003800000 */
.L_x_66:
        /* <DEDUP_REMOVED lines=9> */
.L_x_69:
[----:B------:R-:W-:Y:S05]  /*4eb0*/  BSYNC B1 ;  /* 0x0000000000017941 */ /* 0x000fea0003800000 */
.L_x_68:
        /* <DEDUP_REMOVED lines=10> */
.L_x_71:
[----:B------:R-:W-:Y:S05]  /*4f60*/  BSYNC B1 ;  /* 0x0000000000017941 */ /* 0x000fea0003800000 */
.L_x_70:
        /* <DEDUP_REMOVED lines=10> */
.L_x_73:
[----:B------:R-:W-:Y:S05]  /*5010*/  BSYNC B1 ;  /* 0x0000000000017941 */ /* 0x000fea0003800000 */
.L_x_72:
        /* <DEDUP_REMOVED lines=9> */
.L_x_75:
[----:B------:R-:W-:Y:S05]  /*50b0*/  BSYNC B1 ;  /* 0x0000000000017941 */ /* 0x000fea0003800000 */
.L_x_74:
        /* <DEDUP_REMOVED lines=9> */
.L_x_77:
[----:B------:R-:W-:Y:S05]  /*5150*/  BSYNC B1 ;  /* 0x0000000000017941 */ /* 0x000fea0003800000 */
.L_x_76:
        /* <DEDUP_REMOVED lines=10> */
.L_x_79:
[----:B------:R-:W-:Y:S05]  /*5200*/  BSYNC B1 ;  /* 0x0000000000017941 */ /* 0x000fea0003800000 */
.L_x_78:
        /* <DEDUP_REMOVED lines=10> */
.L_x_81:
[----:B------:R-:W-:Y:S05]  /*52b0*/  BSYNC B1 ;  /* 0x0000000000017941 */ /* 0x000fea0003800000 */
.L_x_80:
        /* <DEDUP_REMOVED lines=9> */
.L_x_83:
[----:B------:R-:W-:Y:S05]  /*5350*/  BSYNC B1 ;  /* 0x0000000000017941 */ /* 0x000fea0003800000 */
.L_x_82:
        /* <DEDUP_REMOVED lines=9> */
.L_x_85:
[----:B------:R-:W-:Y:S05]  /*53f0*/  BSYNC B1 ;  /* 0x0000000000017941 */ /* 0x000fea0003800000 */
.L_x_84:
        /* <DEDUP_REMOVED lines=10> */
.L_x_87:
[----:B------:R-:W-:Y:S05]  /*54a0*/  BSYNC B1 ;  /* 0x0000000000017941 */ /* 0x000fea0003800000 */
.L_x_86:
        /* <DEDUP_REMOVED lines=10> */
.L_x_89:
[----:B------:R-:W-:Y:S05]  /*5550*/  BSYNC B1 ;  /* 0x0000000000017941 */ /* 0x000fea0003800000 */
.L_x_88:
        /* <DEDUP_REMOVED lines=9> */
.L_x_91:
[----:B------:R-:W-:Y:S05]  /*55f0*/  BSYNC B1 ;  /* 0x0000000000017941 */ /* 0x000fea0003800000 */
.L_x_90:
        /* <DEDUP_REMOVED lines=9> */
.L_x_93:
[----:B------:R-:W-:Y:S05]  /*5690*/  BSYNC B1 ;  /* 0x0000000000017941 */ /* 0x000fea0003800000 */
.L_x_92:
        /* <DEDUP_REMOVED lines=10> */
.L_x_95:
[----:B------:R-:W-:Y:S05]  /*5740*/  BSYNC B1 ;  /* 0x0000000000017941 */ /* 0x000fea0003800000 */
.L_x_94:
        /* <DEDUP_REMOVED lines=10> */
.L_x_97:
[----:B------:R-:W-:Y:S05]  /*57f0*/  BSYNC B1 ;  /* 0x0000000000017941 */ /* 0x000fea0003800000 */
.L_x_96:
        /* <DEDUP_REMOVED lines=9> */
.L_x_99:
[----:B------:R-:W-:Y:S05]  /*5890*/  BSYNC B1 ;  /* 0x0000000000017941 */ /* 0x000fea0003800000 */
.L_x_98:
        /* <DEDUP_REMOVED lines=9> */
.L_x_101:
[----:B------:R-:W-:Y:S05]  /*5930*/  BSYNC B1 ;  /* 0x0000000000017941 */ /* 0x000fea0003800000 */
.L_x_100:
        /* <DEDUP_REMOVED lines=10> */
.L_x_103:
[----:B------:R-:W-:Y:S05]  /*59e0*/  BSYNC B1 ;  /* 0x0000000000017941 */ /* 0x000fea0003800000 */
.L_x_102:
        /* <DEDUP_REMOVED lines=10> */
.L_x_105:
[----:B------:R-:W-:Y:S05]  /*5a90*/  BSYNC B1 ;  /* 0x0000000000017941 */ /* 0x000fea0003800000 */
.L_x_104:
        /* <DEDUP_REMOVED lines=9> */
.L_x_107:
[----:B------:R-:W-:Y:S05]  /*5b30*/  BSYNC B1 ;  /* 0x0000000000017941 */ /* 0x000fea0003800000 */
.L_x_106:
        /* <DEDUP_REMOVED lines=9> */
.L_x_109:
[----:B------:R-:W-:Y:S05]  /*5bd0*/  BSYNC B1 ;  /* 0x0000000000017941 */ /* 0x000fea0003800000 */
.L_x_108:
        /* <DEDUP_REMOVED lines=10> */
.L_x_111:
[----:B------:R-:W-:Y:S05]  /*5c80*/  BSYNC B1 ;  /* 0x0000000000017941 */ /* 0x000fea0003800000 */
.L_x_110:
        /* <DEDUP_REMOVED lines=10> */
.L_x_113:
[----:B------:R-:W-:Y:S05]  /*5d30*/  BSYNC B1 ;  /* 0x0000000000017941 */ /* 0x000fea0003800000 */
.L_x_112:
        /* <DEDUP_REMOVED lines=9> */
.L_x_115:
[----:B------:R-:W-:Y:S05]  /*5dd0*/  BSYNC B1 ;  /* 0x0000000000017941 */ /* 0x000fea0003800000 */
.L_x_114:
        /* <DEDUP_REMOVED lines=9> */
.L_x_117:
[----:B------:R-:W-:Y:S05]  /*5e70*/  BSYNC B1 ;  /* 0x0000000000017941 */ /* 0x000fea0003800000 */
.L_x_116:
        /* <DEDUP_REMOVED lines=10> */
.L_x_119:
[----:B------:R-:W-:Y:S05]  /*5f20*/  BSYNC B1 ;  /* 0x0000000000017941 */ /* 0x000fea0003800000 */
.L_x_118:
        /* <DEDUP_REMOVED lines=10> */
.L_x_121:
[----:B------:R-:W-:Y:S05]  /*5fd0*/  BSYNC B1 ;  /* 0x0000000000017941 */ /* 0x000fea0003800000 */
.L_x_120:
        /* <DEDUP_REMOVED lines=9> */
.L_x_123:
[----:B------:R-:W-:Y:S05]  /*6070*/  BSYNC B1 ;  /* 0x0000000000017941 */ /* 0x000fea0003800000 */
.L_x_122:
        /* <DEDUP_REMOVED lines=9> */
.L_x_125:
[----:B------:R-:W-:Y:S05]  /*6110*/  BSYNC B1 ;  /* 0x0000000000017941 */ /* 0x000fea0003800000 */
.L_x_124:
        /* <DEDUP_REMOVED lines=10> */
.L_x_127:
[----:B------:R-:W-:Y:S05]  /*61c0*/  BSYNC B1 ;  /* 0x0000000000017941 */ /* 0x000fea0003800000 */
.L_x_126:
        /* <DEDUP_REMOVED lines=10> */
.L_x_129:
[----:B------:R-:W-:Y:S05]  /*6270*/  BSYNC B1 ;  /* 0x0000000000017941 */ /* 0x000fea0003800000 */
.L_x_128:
        /* <DEDUP_REMOVED lines=9> */
.L_x_131:
[----:B------:R-:W-:Y:S05]  /*6310*/  BSYNC B1 ;  /* 0x0000000000017941 */ /* 0x000fea0003800000 */
.L_x_130:
        /* <DEDUP_REMOVED lines=9> */
.L_x_133:
[----:B------:R-:W-:Y:S05]  /*63b0*/  BSYNC B1 ;  /* 0x0000000000017941 */ /* 0x000fea0003800000 */
.L_x_132:
        /* <DEDUP_REMOVED lines=10> */
.L_x_135:
[----:B------:R-:W-:Y:S05]  /*6460*/  BSYNC B1 ;  /* 0x0000000000017941 */ /* 0x000fea0003800000 */
.L_x_134:
        /* <DEDUP_REMOVED lines=10> */
.L_x_137:
[----:B------:R-:W-:Y:S05]  /*6510*/  BSYNC B1 ;  /* 0x0000000000017941 */ /* 0x000fea0003800000 */
.L_x_136:
        /* <DEDUP_REMOVED lines=9> */
.L_x_139:
[----:B------:R-:W-:Y:S05]  /*65b0*/  BSYNC B1 ;  /* 0x0000000000017941 */ /* 0x000fea0003800000 */
.L_x_138:
        /* <DEDUP_REMOVED lines=9> */
.L_x_141:
[----:B------:R-:W-:Y:S05]  /*6650*/  BSYNC B1 ;  /* 0x0000000000017941 */ /* 0x000fea0003800000 */
.L_x_140:
        /* <DEDUP_REMOVED lines=10> */
.L_x_143:
[----:B------:R-:W-:Y:S05]  /*6700*/  BSYNC B1 ;  /* 0x0000000000017941 */ /* 0x000fea0003800000 */
.L_x_142:
        /* <DEDUP_REMOVED lines=10> */
.L_x_145:
[----:B------:R-:W-:Y:S05]  /*67b0*/  BSYNC B1 ;  /* 0x0000000000017941 */ /* 0x000fea0003800000 */
.L_x_144:
        /* <DEDUP_REMOVED lines=9> */
.L_x_147:
[----:B------:R-:W-:Y:S05]  /*6850*/  BSYNC B1 ;  /* 0x0000000000017941 */ /* 0x000fea0003800000 */
.L_x_146:
        /* <DEDUP_REMOVED lines=9> */
.L_x_149:
[----:B------:R-:W-:Y:S05]  /*68f0*/  BSYNC B1 ;  /* 0x0000000000017941 */ /* 0x000fea0003800000 */
.L_x_148:
        /* <DEDUP_REMOVED lines=10> */
.L_x_151:
[----:B------:R-:W-:Y:S05]  /*69a0*/  BSYNC B1 ;  /* 0x0000000000017941 */ /* 0x000fea0003800000 */
.L_x_150:
        /* <DEDUP_REMOVED lines=10> */
.L_x_153:
[----:B------:R-:W-:Y:S05]  /*6a50*/  BSYNC B1 ;  /* 0x0000000000017941 */ /* 0x000fea0003800000 */
.L_x_152:
        /* <DEDUP_REMOVED lines=9> */
.L_x_155:
[----:B------:R-:W-:Y:S05]  /*6af0*/  BSYNC B1 ;  /* 0x0000000000017941 */ /* 0x000fea0003800000 */
.L_x_154:
        /* <DEDUP_REMOVED lines=9> */
.L_x_157:
[----:B------:R-:W-:Y:S05]  /*6b90*/  BSYNC B1 ;  /* 0x0000000000017941 */ /* 0x000fea0003800000 */
.L_x_156:
        /* <DEDUP_REMOVED lines=10> */
.L_x_159:
[----:B------:R-:W-:Y:S05]  /*6c40*/  BSYNC B1 ;  /* 0x0000000000017941 */ /* 0x000fea0003800000 */
.L_x_158:
        /* <DEDUP_REMOVED lines=10> */
.L_x_161:
[----:B------:R-:W-:Y:S05]  /*6cf0*/  BSYNC B1 ;  /* 0x0000000000017941 */ /* 0x000fea0003800000 */
.L_x_160:
        /* <DEDUP_REMOVED lines=9> */
.L_x_163:
[----:B------:R-:W-:Y:S05]  /*6d90*/  BSYNC B1 ;  /* 0x0000000000017941 */ /* 0x000fea0003800000 */
.L_x_162:
        /* <DEDUP_REMOVED lines=9> */
.L_x_165:
[----:B------:R-:W-:Y:S05]  /*6e30*/  BSYNC B1 ;  /* 0x0000000000017941 */ /* 0x000fea0003800000 */
.L_x_164:
        /* <DEDUP_REMOVED lines=10> */
.L_x_167:
[----:B------:R-:W-:Y:S05]  /*6ee0*/  BSYNC B1 ;  /* 0x0000000000017941 */ /* 0x000fea0003800000 */
.L_x_166:
        /* <DEDUP_REMOVED lines=10> */
.L_x_169:
[----:B------:R-:W-:Y:S05]  /*6f90*/  BSYNC B1 ;  /* 0x0000000000017941 */ /* 0x000fea0003800000 */
.L_x_168:
        /* <DEDUP_REMOVED lines=9> */
.L_x_171:
[----:B------:R-:W-:Y:S05]  /*7030*/  BSYNC B1 ;  /* 0x0000000000017941 */ /* 0x000fea0003800000 */
.L_x_170:
        /* <DEDUP_REMOVED lines=9> */
.L_x_173:
[----:B------:R-:W-:Y:S05]  /*70d0*/  BSYNC B1 ;  /* 0x0000000000017941 */ /* 0x000fea0003800000 */
.L_x_172:
        /* <DEDUP_REMOVED lines=10> */
.L_x_175:
[----:B------:R-:W-:Y:S05]  /*7180*/  BSYNC B1 ;  /* 0x0000000000017941 */ /* 0x000fea0003800000 */
.L_x_174:
        /* <DEDUP_REMOVED lines=10> */
.L_x_177:
[----:B------:R-:W-:Y:S05]  /*7230*/  BSYNC B1 ;  /* 0x0000000000017941 */ /* 0x000fea0003800000 */
.L_x_176:
        /* <DEDUP_REMOVED lines=9> */
.L_x_179:
[----:B------:R-:W-:Y:S05]  /*72d0*/  BSYNC B1 ;  /* 0x0000000000017941 */ /* 0x000fea0003800000 */
.L_x_178:
        /* <DEDUP_REMOVED lines=9> */
.L_x_181:
[----:B------:R-:W-:Y:S05]  /*7370*/  BSYNC B1 ;  /* 0x0000000000017941 */ /* 0x000fea0003800000 */
.L_x_180:
        /* <DEDUP_REMOVED lines=10> */
.L_x_183:
[----:B------:R-:W-:Y:S05]  /*7420*/  BSYNC B1 ;  /* 0x0000000000017941 */ /* 0x000fea0003800000 */
.L_x_182:
        /* <DEDUP_REMOVED lines=10> */
.L_x_185:
[----:B------:R-:W-:Y:S05]  /*74d0*/  BSYNC B1 ;  /* 0x0000000000017941 */ /* 0x000fea0003800000 */
.L_x_184:
        /* <DEDUP_REMOVED lines=9> */
.L_x_187:
[----:B------:R-:W-:Y:S05]  /*7570*/  BSYNC B1 ;  /* 0x0000000000017941 */ /* 0x000fea0003800000 */
.L_x_186:
        /* <DEDUP_REMOVED lines=9> */
.L_x_189:
[----:B------:R-:W-:Y:S05]  /*7610*/  BSYNC B1 ;  /* 0x0000000000017941 */ /* 0x000fea0003800000 */
.L_x_188:
        /* <DEDUP_REMOVED lines=10> */
.L_x_191:
[----:B------:R-:W-:Y:S05]  /*76c0*/  BSYNC B1 ;  /* 0x0000000000017941 */ /* 0x000fea0003800000 */
.L_x_190:
        /* <DEDUP_REMOVED lines=10> */
.L_x_193:
[----:B------:R-:W-:Y:S05]  /*7770*/  BSYNC B1 ;  /* 0x0000000000017941 */ /* 0x000fea0003800000 */
.L_x_192:
        /* <DEDUP_REMOVED lines=9> */
.L_x_195:
[----:B------:R-:W-:Y:S05]  /*7810*/  BSYNC B1 ;  /* 0x0000000000017941 */ /* 0x000fea0003800000 */
.L_x_194:
        /* <DEDUP_REMOVED lines=9> */
.L_x_197:
[----:B------:R-:W-:Y:S05]  /*78b0*/  BSYNC B1 ;  /* 0x0000000000017941 */ /* 0x000fea0003800000 */
.L_x_196:
        /* <DEDUP_REMOVED lines=10> */
.L_x_199:
[----:B------:R-:W-:Y:S05]  /*7960*/  BSYNC B1 ;  /* 0x0000000000017941 */ /* 0x000fea0003800000 */
.L_x_198:
[----:B-----5:R-:W-:Y:S01]  /*7970*/  IMAD.U32 R9, R104, 0x10000, RZ ;  /* 0x0001000068097824 */ /* 0x020fe200078e00ff */
[----:B------:R-:W-:Y:S01]  /*7980*/  ISETP.GT.AND P0, PT, R8, 0xa9, PT ;  /* 0x000000a90800780c */ /* 0x000fe20003f04270 */
[----:B------:R-:W-:Y:S01]  /*7990*/  @P2 IMAD.MOV.U32 R8, RZ, RZ, R10 ;  /* 0x000000ffff082224 */ /* 0x000fe200078e000a */
[----:B------:R-:W-:Y:S01]  /*79a0*/  BSSY B1, `(.L_x_200) ;  /* 0x000000a000017945 */ /* 0x000fe20003800000 */
[----:B------:R-:W-:Y:S01]  /*79b0*/  FMUL R9, R9, R114 ;  /* 0x0000007209097220 */ /* 0x000fe20000400000 */
[----:B------:R-:W-:-:S03]  /*79c0*/  ISETP.GT.AND P3, PT, R3, RZ, P0 ;  /* 0x000000ff0300720c */ /* 0x000fc60000764270 */
[----:B------:R-:W-:-:S05]  /*79d0*/  FFMA R9, R28, R112, R9 ;  /* 0x000000701c097223 */ /* 0x000fca0000000009 */
[----:B------:R-:W-:-:S04]  /*79e0*/  F2FP.BF16.F32.PACK_AB R9, RZ, R9 ;  /* 0x00000009ff09723e */ /* 0x000fc800000010ff */
[----:B0-----:R-:W-:Y:S01]  /*79f0*/  PRMT R14, R9, 0x7610, R14 ;  /* 0x00007610090e7816 */ /* 0x001fe2000000000e */
[----:B------:R-:W-:-:S05]  /*7a00*/  @P2 IMAD.MOV.U32 R9, RZ, RZ, R11 ;  /* 0x000000ffff092224 */ /* 0x000fca00078e000b */
[----:B------:R0:W-:Y:S01]  /*7a10*/  @P2 STG.E.U16 desc[UR46][R8.64+0x150], R14 ;  /* 0x0001500e08002986 */ /* 0x0001e2000c10152e */
[----:B------:R-:W-:Y:S05]  /*7a20*/  @!P3 BRA `(.L_x_201) ;  /* 0x000000000004b947 */ /* 0x000fea0003800000 */
[----:B------:R0:W5:Y:S02]  /*7a30*/  LDG.E.LTC128B.U16 R104, desc[UR46][R6.64+0x152] ;  /* 0x0001522e06687981 */ /* 0x000164000c1e1520 */
.L_x_201:
[----:B------:R-:W-:Y:S05]  /*7a40*/  BSYNC B1 ;  /* 0x0000000000017941 */ /* 0x000fea0003800000 */
.L_x_200:
[----:B01-3-5:R-:W-:Y:S01]  /*7a50*/  IMAD.U32 R7, R104, 0x10000, RZ ;  /* 0x0001000068077824 */ /* 0x02bfe200078e00ff */
        /* <DEDUP_REMOVED lines=8> */
.L_x_203:
[----:B------:R-:W-:Y:S05]  /*7ae0*/  BSYNC B1 ;  /* 0x0000000000017941 */ /* 0x000fea0003800000 */
.L_x_202:
[----:B-----5:R-:W-:Y:S01]  /*7af0*/  IMAD.U32 R7, R104, 0x10000, RZ ;  /* 0x0001000068077824 */ /* 0x020fe200078e00ff */
[----:B------:R-:W-:Y:S01]  /*7b00*/  ISETP.GT.AND P0, PT, R3, 0x8, P0 ;  /* 0x000000080300780c */ /* 0x000fe20000704270 */
[----:B0-----:R-:W-:Y:S01]  /*7b10*/  @P1 IMAD.MOV.U32 R6, RZ, RZ, R12 ;  /* 0x000000ffff061224 */ /* 0x001fe200078e000c */
[----:B------:R-:W-:Y:S01]  /*7b20*/  BSSY B1, `(.L_x_204) ;  /* 0x0000009000017945 */ /* 0x000fe20003800000 */
[----:B------:R-:W-:-:S04]  /*7b30*/  FMUL R7, R7, R114 ;  /* 0x0000007207077220 */ /* 0x000fc80000400000 */
[----:B------:R-:W-:-:S05]  /*7b40*/  FFMA R7, R30, R112, R7 ;  /* 0x000000701e077223 */ /* 0x000fca0000000007 */
[----:B------:R-:W-:-:S04]  /*7b50*/  F2FP.BF16.F32.PACK_AB R7, RZ, R7 ;  /* 0x00000007ff07723e */ /* 0x000fc800000010ff */
[----:B------:R-:W-:Y:S01]  /*7b60*/  PRMT R8, R7, 0x7610, R8 ;  /* 0x0000761007087816 */ /* 0x000fe20000000008 */
[----:B------:R-:W-:-:S05]  /*7b70*/  @P1 IMAD.MOV.U32 R7, RZ, RZ, R13 ;  /* 0x000000ffff071224 */ /* 0x000fca00078e000d */
[----:B------:R0:W-:Y:S01]  /*7b80*/  @P1 STG.E.U16 desc[UR46][R6.64+0x150], R8 ;  /* 0x0001500806001986 */ /* 0x0001e2000c10152e */
[----:B------:R-:W-:Y:S05]  /*7b90*/  @!P0 BRA `(.L_x_205) ;  /* 0x0000000000048947 */ /* 0x000fea0003800000 */
[----:B------:R3:W5:Y:S02]  /*7ba0*/  LDG.E.LTC128B.U16 R104, desc[UR46][R4.64+0x152] ;  /* 0x0001522e04687981 */ /* 0x000764000c1e1520 */
.L_x_205:
[----:B------:R-:W-:Y:S05]  /*7bb0*/  BSYNC B1 ;  /* 0x0000000000017941 */ /* 0x000fea0003800000 */
.L_x_204:
[----:B------:R-:W-:Y:S05]  /*7bc0*/  @!P0 BRA `(.L_x_206) ;  /* 0x0000001c00b08947 */ /* 0x000fea0003800000 */
[----:B-----5:R-:W-:-:S04]  /*7bd0*/  IMAD.U32 R3, R104, 0x10000, RZ ;  /* 0x0001000068037824 */ /* 0x020fc800078e00ff */
[----:B-1234-:R-:W-:-:S04]  /*7be0*/  FMUL R4, R3, R114 ;  /* 0x0000007203047220 */ /* 0x01efc80000400000 */
[----:B------:R-:W-:-:S05]  /*7bf0*/  FFMA R4, R31, R112, R4 ;  /* 0x000000701f047223 */ /* 0x000fca0000000004 */
[----:B------:R-:W-:-:S05]  /*7c00*/  F2FP.BF16.F32.PACK_AB R4, RZ, R4 ;  /* 0x00000004ff04723e */ /* 0x000fca00000010ff */
[----:B------:R1:W-:Y:S01]  /*7c10*/  STG.E.U16 desc[UR46][R12.64+0x152], R4 ;  /* 0x000152040c007986 */ /* 0x0003e2000c10152e */
[----:B------:R-:W-:Y:S05]  /*7c20*/  BRA `(.L_x_206) ;  /* 0x0000001c00987947 */ /* 0x000fea0003800000 */
.L_x_33:
[----:B------:R-:W-:Y:S01]  /*7c30*/  ULDC.64 UR4, c[0x0][0x5c0] ;  /* 0x0001700000047ab9 */ /* 0x000fe20000000a00 */
[----:B------:R-:W-:Y:S01]  /*7c40*/  ISETP.GT.AND P3, PT, R8, 0x1, PT ;  /* 0x000000010800780c */ /* 0x000fe20003f64270 */
[-C--:B------:R-:W-:Y:S01]  /*7c50*/  FMUL R104, R104, R112.reuse ;  /* 0x0000007068687220 */ /* 0x080fe20000400000 */
[----:B------:R-:W-:Y:S01]  /*7c60*/  LEA R10, P0, R6, UR4, 0x1 ;  /* 0x00000004060a7c11 */ /* 0x000fe2000f8008ff */
[-C--:B------:R-:W-:Y:S01]  /*7c70*/  FMUL R105, R105, R112.reuse ;  /* 0x0000007069697220 */ /* 0x080fe20000400000 */
[----:B------:R-:W-:Y:S01]  /*7c80*/  SHF.L.U64.HI R5, R4, 0x4, R5 ;  /* 0x0000000404057819 */ /* 0x000fe20000010205 */
[-C--:B------:R-:W-:Y:S01]  /*7c90*/  FMUL R106, R106, R112.reuse ;  /* 0x000000706a6a7220 */ /* 0x080fe20000400000 */
[----:B------:R-:W-:Y:S01]  /*7ca0*/  LEA.HI.X R11, R6, UR5, R115, 0x1, P0 ;  /* 0x00000005060b7c11 */ /* 0x000fe200080f0c73 */
[-C--:B------:R-:W-:Y:S01]  /*7cb0*/  FMUL R107, R107, R112.reuse ;  /* 0x000000706b6b7220 */ /* 0x080fe20000400000 */
[----:B------:R-:W-:Y:S01]  /*7cc0*/  ISETP.GT.AND P0, PT, R3, RZ, P3 ;  /* 0x000000ff0300720c */ /* 0x000fe20001f04270 */
[----:B------:R-:W-:Y:S01]  /*7cd0*/  FMUL R108, R108, R112 ;  /* 0x000000706c6c7220 */ /* 0x000fe20000400000 */
[----:B------:R-:W-:Y:S01]  /*7ce0*/  F2FP.BF16.F32.PACK_AB R104, RZ, R104 ;  /* 0x00000068ff68723e */ /* 0x000fe200000010ff */
[-C--:B------:R-:W-:Y:S01]  /*7cf0*/  FMUL R109, R109, R112.reuse ;  /* 0x000000706d6d7220 */ /* 0x080fe20000400000 */
[----:B------:R-:W-:Y:S01]  /*7d00*/  F2FP.BF16.F32.PACK_AB R105, RZ, R105 ;  /* 0x00000069ff69723e */ /* 0x000fe200000010ff */
[----:B------:R-:W-:Y:S01]  /*7d10*/  FMUL R110, R110, R112 ;  /* 0x000000706e6e7220 */ /* 0x000fe20000400000 */
[----:B------:R-:W-:Y:S01]  /*7d20*/  LEA R4, P4, R4, R10, 0x4 ;  /* 0x0000000a04047211 */ /* 0x000fe200078820ff */
[----:B------:R-:W-:Y:S01]  /*7d30*/  @P2 STG.E.U16 desc[UR46][R10.64], R104 ;  /* 0x000000680a002986 */ /* 0x000fe2000c10152e */
[----:B------:R-:W-:Y:S01]  /*7d40*/  ISETP.GT.AND P2, PT, R8, 0x8, PT ;  /* 0x000000080800780c */ /* 0x000fe20003f44270 */
[----:B------:R-:W-:Y:S01]  /*7d50*/  FMUL R111, R111, R112 ;  /* 0x000000706f6f7220 */ /* 0x000fe20000400000 */
[----:B------:R-:W-:Y:S01]  /*7d60*/  ISETP.GT.AND P1, PT, R3, 0x8, P1 ;  /* 0x000000080300780c */ /* 0x000fe20000f24270 */
[--C-:B------:R-:W-:Y:S01]  /*7d70*/  IMAD.X R5, R5, 0x1, R11.reuse, P4 ;  /* 0x0000000105057824 */ /* 0x100fe200020e060b */
[C---:B------:R-:W-:Y:S01]  /*7d80*/  ISETP.GT.AND P5, PT, R3.reuse, RZ, P2 ;  /* 0x000000ff0300720c */ /* 0x040fe200017a4270 */
[--C-:B------:R-:W-:Y:S01]  /*7d90*/  @P0 IMAD.MOV.U32 R6, RZ, RZ, R10.reuse ;  /* 0x000000ffff060224 */ /* 0x100fe200078e000a */
[----:B------:R-:W-:Y:S01]  /*7da0*/  ISETP.GT.AND P3, PT, R3, 0x8, P3 ;  /* 0x000000080300780c */ /* 0x000fe20001f64270 */
[--C-:B------:R-:W-:Y:S01]  /*7db0*/  @P0 IMAD.MOV.U32 R7, RZ, RZ, R11.reuse ;  /* 0x000000ffff070224 */ /* 0x100fe200078e000b */
[----:B------:R-:W-:Y:S01]  /*7dc0*/  F2FP.BF16.F32.PACK_AB R106, RZ, R106 ;  /* 0x0000006aff6a723e */ /* 0x000fe200000010ff */
[-C--:B------:R-:W-:Y:S01]  /*7dd0*/  FMUL R96, R96, R112.reuse ;  /* 0x0000007060607220 */ /* 0x080fe20000400000 */
[----:B------:R-:W-:Y:S01]  /*7de0*/  F2FP.BF16.F32.PACK_AB R107, RZ, R107 ;  /* 0x0000006bff6b723e */ /* 0x000fe200000010ff */
[-C--:B------:R-:W-:Y:S01]  /*7df0*/  FMUL R97, R97, R112.reuse ;  /* 0x0000007061617220 */ /* 0x080fe20000400000 */
[----:B------:R0:W-:Y:S01]  /*7e00*/  @P0 STG.E.U16 desc[UR46][R6.64+0x2], R105 ;  /* 0x0000026906000986 */ /* 0x0001e2000c10152e */
[----:B------:R-:W-:Y:S01]  /*7e10*/  ISETP.GT.AND P0, PT, R8, 0x9, PT ;  /* 0x000000090800780c */ /* 0x000fe20003f04270 */
[----:B------:R-:W-:Y:S01]  /*7e20*/  FMUL R98, R98, R112 ;  /* 0x0000007062627220 */ /* 0x000fe20000400000 */
[----:B------:R-:W-:Y:S01]  /*7e30*/  F2FP.BF16.F32.PACK_AB R108, RZ, R108 ;  /* 0x0000006cff6c723e */ /* 0x000fe200000010ff */
[----:B------:R-:W-:Y:S01]  /*7e40*/  @P1 STG.E.U16 desc[UR46][R4.64], R106 ;  /* 0x0000006a04001986 */ /* 0x000fe2000c10152e */
[----:B------:R-:W-:Y:S01]  /*7e50*/  ISETP.GT.AND P4, PT, R3, RZ, P0 ;  /* 0x000000ff0300720c */ /* 0x000fe20000784270 */
[-C--:B------:R-:W-:Y:S01]  /*7e60*/  FMUL R99, R99, R112.reuse ;  /* 0x0000007063637220 */ /* 0x080fe20000400000 */
[----:B------:R-:W-:Y:S01]  /*7e70*/  ISETP.GT.AND P1, PT, R8, 0x10, PT ;  /* 0x000000100800780c */ /* 0x000fe20003f24270 */
[----:B------:R-:W-:Y:S01]  /*7e80*/  @P3 STG.E.U16 desc[UR46][R4.64+0x2], R107 ;  /* 0x0000026b04003986 */ /* 0x000fe2000c10152e */
[----:B------:R-:W-:Y:S01]  /*7e90*/  F2FP.BF16.F32.PACK_AB R109, RZ, R109 ;  /* 0x0000006dff6d723e */ /* 0x000fe200000010ff */
[-C--:B------:R-:W-:Y:S01]  /*7ea0*/  FMUL R100, R100, R112.reuse ;  /* 0x0000007064647220 */ /* 0x080fe20000400000 */
[C---:B------:R-:W-:Y:S01]  /*7eb0*/  ISETP.GT.AND P2, PT, R3.reuse, 0x8, P2 ;  /* 0x000000080300780c */ /* 0x040fe20001744270 */
[--C-:B0-----:R-:W-:Y:S01]  /*7ec0*/  @P5 IMAD.MOV.U32 R6, RZ, RZ, R10.reuse ;  /* 0x000000ffff065224 */ /* 0x101fe200078e000a */
[----:B------:R-:W-:Y:S01]  /*7ed0*/  ISETP.GT.AND P3, PT, R3, 0x8, P0 ;  /* 0x000000080300780c */ /* 0x000fe20000764270 */
[--C-:B------:R-:W-:Y:S01]  /*7ee0*/  @P5 IMAD.MOV.U32 R7, RZ, RZ, R11.reuse ;  /* 0x000000ffff075224 */ /* 0x100fe200078e000b */
[----:B------:R-:W-:Y:S01]  /*7ef0*/  ISETP.GT.AND P0, PT, R8, 0x11, PT ;  /* 0x000000110800780c */ /* 0x000fe20003f04270 */
[----:B------:R-:W-:Y:S01]  /*7f00*/  FMUL R101, R101, R112 ;  /* 0x0000007065657220 */ /* 0x000fe20000400000 */
[----:B------:R-:W-:Y:S01]  /*7f10*/  F2FP.BF16.F32.PACK_AB R110, RZ, R110 ;  /* 0x0000006eff6e723e */ /* 0x000fe200000010ff */
[-C--:B------:R-:W-:Y:S01]  /*7f20*/  FMUL R102, R102, R112.reuse ;  /* 0x0000007066667220 */ /* 0x080fe20000400000 */
[----:B------:R0:W-:Y:S01]  /*7f30*/  @P5 STG.E.U16 desc[UR46][R6.64+0x10], R108 ;  /* 0x0000106c06005986 */ /* 0x0001e2000c10152e */
[----:B------:R-:W-:Y:S01]  /*7f40*/  ISETP.GT.AND P5, PT, R3, RZ, P1 ;  /* 0x000000ff0300720c */ /* 0x000fe20000fa4270 */
[-C--:B------:R-:W-:Y:S01]  /*7f50*/  FMUL R103, R103, R112.reuse ;  /* 0x0000007067677220 */ /* 0x080fe20000400000 */
[----:B------:R-:W-:Y:S01]  /*7f60*/  F2FP.BF16.F32.PACK_AB R111, RZ, R111 ;  /* 0x0000006fff6f723e */ /* 0x000fe200000010ff */
[----:B------:R-:W-:Y:S01]  /*7f70*/  FMUL R88, R88, R112 ;  /* 0x0000007058587220 */ /* 0x000fe20000400000 */
[----:B------:R-:W-:Y:S01]  /*7f80*/  F2FP.BF16.F32.PACK_AB R96, RZ, R96 ;  /* 0x00000060ff60723e */ /* 0x000fe200000010ff */
[-C--:B------:R-:W-:Y:S01]  /*7f90*/  FMUL R89, R89, R112.reuse ;  /* 0x0000007059597220 */ /* 0x080fe20000400000 */
[----:B------:R-:W-:Y:S01]  /*7fa0*/  F2FP.BF16.F32.PACK_AB R97, RZ, R97 ;  /* 0x00000061ff61723e */ /* 0x000fe200000010ff */
[-C--:B------:R-:W-:Y:S01]  /*7fb0*/  FMUL R90, R90, R112.reuse ;  /* 0x000000705a5a7220 */ /* 0x080fe20000400000 */
[----:B------:R-:W-:Y:S01]  /*7fc0*/  ISETP.GT.AND P1, PT, R3, 0x8, P1 ;  /* 0x000000080300780c */ /* 0x000fe20000f24270 */
[----:B------:R-:W-:Y:S01]  /*7fd0*/  FMUL R91, R91, R112 ;  /* 0x000000705b5b7220 */ /* 0x000fe20000400000 */
[----:B------:R-:W-:Y:S01]  /*7fe0*/  F2FP.BF16.F32.PACK_AB R98, RZ, R98 ;  /* 0x00000062ff62723e */ /* 0x000fe200000010ff */
[--C-:B0-----:R-:W-:Y:S01]  /*7ff0*/  @P4 IMAD.MOV.U32 R6, RZ, RZ, R10.reuse ;  /* 0x000000ffff064224 */ /* 0x101fe200078e000a */
[----:B------:R-:W-:Y:S01]  /*8000*/  F2FP.BF16.F32.PACK_AB R99, RZ, R99 ;  /* 0x00000063ff63723e */ /* 0x000fe200000010ff */
[--C-:B------:R-:W-:Y:S01]  /*8010*/  @P4 IMAD.MOV.U32 R7, RZ, RZ, R11.reuse ;  /* 0x000000ffff074224 */ /* 0x100fe200078e000b */
[----:B------:R-:W-:Y:S01]  /*8020*/  F2FP.BF16.F32.PACK_AB R100, RZ, R100 ;  /* 0x00000064ff64723e */ /* 0x000fe200000010ff */
[-C--:B------:R-:W-:Y:S01]  /*8030*/  FMUL R92, R92, R112.reuse ;  /* 0x000000705c5c7220 */ /* 0x080fe20000400000 */
[----:B------:R-:W-:Y:S01]  /*8040*/  F2FP.BF16.F32.PACK_AB R101, RZ, R101 ;  /* 0x00000065ff65723e */ /* 0x000fe200000010ff */
[-C--:B------:R-:W-:Y:S01]  /*8050*/  FMUL R93, R93, R112.reuse ;  /* 0x000000705d5d7220 */ /* 0x080fe20000400000 */
[----:B------:R0:W-:Y:S01]  /*8060*/  @P4 STG.E.U16 desc[UR46][R6.64+0x12], R109 ;  /* 0x0000126d06004986 */ /* 0x0001e2000c10152e */
[----:B------:R-:W-:Y:S01]  /*8070*/  ISETP.GT.AND P4, PT, R3, RZ, P0 ;  /* 0x000000ff0300720c */ /* 0x000fe20000784270 */
[----:B------:R-:W-:Y:S01]  /*8080*/  FMUL R94, R94, R112 ;  /* 0x000000705e5e7220 */ /* 0x000fe20000400000 */
[----:B------:R-:W-:Y:S01]  /*8090*/  F2FP.BF16.F32.PACK_AB R102, RZ, R102 ;  /* 0x00000066ff66723e */ /* 0x000fe200000010ff */
[----:B------:R-:W-:Y:S01]  /*80a0*/  @P2 STG.E.U16 desc[UR46][R4.64+0x10], R110 ;  /* 0x0000106e04002986 */ /* 0x000fe2000c10152e */
[----:B------:R-:W-:Y:S01]  /*80b0*/  ISETP.GT.AND P2, PT, R8, 0x18, PT ;  /* 0x000000180800780c */ /* 0x000fe20003f44270 */
[-C--:B------:R-:W-:Y:S01]  /*80c0*/  FMUL R95, R95, R112.reuse ;  /* 0x000000705f5f7220 */ /* 0x080fe20000400000 */
[----:B------:R-:W-:Y:S01]  /*80d0*/  F2FP.BF16.F32.PACK_AB R103, RZ, R103 ;  /* 0x00000067ff67723e */ /* 0x000fe200000010ff */
[----:B------:R-:W-:Y:S01]  /*80e0*/  @P3 STG.E.U16 desc[UR46][R4.64+0x12], R111 ;  /* 0x0000126f04003986 */ /* 0x000fe2000c10152e */
[----:B------:R-:W-:Y:S01]  /*80f0*/  ISETP.GT.AND P3, PT, R3, 0x8, P0 ;  /* 0x000000080300780c */ /* 0x000fe20000764270 */
[----:B------:R-:W-:Y:S01]  /*8100*/  FMUL R80, R80, R112 ;  /* 0x0000007050507220 */ /* 0x000fe20000400000 */
[----:B------:R-:W-:Y:S01]  /*8110*/  ISETP.GT.AND P0, PT, R8, 0x19, PT ;  /* 0x000000190800780c */ /* 0x000fe20003f04270 */
[--C-:B0-----:R-:W-:Y:S01]  /*8120*/  @P5 IMAD.MOV.U32 R6, RZ, RZ, R10.reuse ;  /* 0x000000ffff065224 */ /* 0x101fe200078e000a */
[----:B------:R-:W-:Y:S01]  /*8130*/  F2FP.BF16.F32.PACK_AB R88, RZ, R88 ;  /* 0x00000058ff58723e */ /* 0x000fe200000010ff */
[--C-:B------:R-:W-:Y:S01]  /*8140*/  @P5 IMAD.MOV.U32 R7, RZ, RZ, R11.reuse ;  /* 0x000000ffff075224 */ /* 0x100fe200078e000b */
[----:B------:R-:W-:Y:S01]  /*8150*/  F2FP.BF16.F32.PACK_AB R89, RZ, R89 ;  /* 0x00000059ff59723e */ /* 0x000fe200000010ff */
        /* <DEDUP_REMOVED lines=11> */
[----:B------:R-:W-:Y:S01]  /*8210*/  FMUL R86, R86, R112 ;  /* 0x0000007056567220 */ /* 0x000fe20000400000 */
[----:B------:R-:W-:Y:S01]  /*8220*/  F2FP.BF16.F32.PACK_AB R94, RZ, R94 ;  /* 0x0000005eff5e723e */ /* 0x000fe200000010ff */
[----:B------:R-:W-:Y:S01]  /*8230*/  FMUL R87, R87, R112 ;  /* 0x0000007057577220 */ /* 0x000fe20000400000 */
[----:B------:R-:W-:Y:S01]  /*8240*/  F2FP.BF16.F32.PACK_AB R95, RZ, R95 ;  /* 0x0000005fff5f723e */ /* 0x000fe200000010ff */
        /* <DEDUP_REMOVED lines=8> */
[C---:B------:R-:W-:Y:S01]  /*82d0*/  ISETP.GT.AND P4, PT, R3.reuse, RZ, P0 ;  /* 0x000000ff0300720c */ /* 0x040fe20000784270 */
[-C--:B------:R-:W-:Y:S01]  /*82e0*/  FMUL R74, R74, R112.reuse ;  /* 0x000000704a4a7220 */ /* 0x080fe20000400000 */
[----:B------:R-:W-:Y:S01]  /*82f0*/  F2FP.BF16.F32.PACK_AB R83, RZ, R83 ;  /* 0x00000053ff53723e */ /* 0x000fe200000010ff */
[----:B------:R-:W-:Y:S01]  /*8300*/  @P1 STG.E.U16 desc[UR46][R4.64+0x20], R98 ;  /* 0x0000206204001986 */ /* 0x000fe2000c10152e */
[----:B------:R-:W-:Y:S01]  /*8310*/  ISETP.GT.AND P1, PT, R3, 0x8, P2 ;  /* 0x000000080300780c */ /* 0x000fe20001724270 */
[-C--:B------:R-:W-:Y:S01]  /*8320*/  FMUL R75, R75, R112.reuse ;  /* 0x000000704b4b7220 */ /* 0x080fe20000400000 */
[----:B------:R-:W-:Y:S01]  /*8330*/  ISETP.GT.AND P2, PT, R8, 0x20, PT ;  /* 0x000000200800780c */ /* 0x000fe20003f44270 */
        /* <DEDUP_REMOVED lines=156> */
[----:B0-----:R-:W-:Y:S01]  /*8d00*/  @P5 IMAD.MOV.U32 R6, RZ, RZ, R10 ;  /* 0x000000ffff065224 */ /* 0x001fe200078e000a */
[----:B------:R-:W-:Y:S01]  /*8d10*/  F2FP.BF16.F32.PACK_AB R36, RZ, R36 ;  /* 0x00000024ff24723e */ /* 0x000fe200000010ff */
[----:B------:R-:W-:Y:S01]  /*8d20*/  @P5 IMAD.MOV.U32 R7, RZ, RZ, R11 ;  /* 0x000000ffff075224 */ /* 0x000fe200078e000b */
[----:B------:R-:W-:Y:S01]  /*8d30*/  F2FP.BF16.F32.PACK_AB R37, RZ, R37 ;  /* 0x00000025ff25723e */ /* 0x000fe200000010ff */
[----:B------:R-:W-:Y:S01]  /*8d40*/  FMUL R29, R29, R112 ;  /* 0x000000701d1d7220 */ /* 0x000fe20000400000 */
[----:B------:R-:W-:Y:S01]  /*8d50*/  F2FP.BF16.F32.PACK_AB R38, RZ, R38 ;  /* 0x00000026ff26723e */ /* 0x000fe200000010ff */
[-C--:B------:R-:W-:Y:S01]  /*8d60*/  FMUL R30, R30, R112.reuse ;  /* 0x000000701e1e7220 */ /* 0x080fe20000400000 */
[----:B------:R0:W-:Y:S01]  /*8d70*/  @P5 STG.E.U16 desc[UR46][R6.64+0x70], R84 ;  /* 0x0000705406005986 */ /* 0x0001e2000c10152e */
[----:B------:R-:W-:Y:S01]  /*8d80*/  ISETP.GT.AND P5, PT, R3, RZ, P2 ;  /* 0x000000ff0300720c */ /* 0x000fe200017a4270 */
[----:B------:R-:W-:Y:S01]  /*8d90*/  FMUL R31, R31, R112 ;  /* 0x000000701f1f7220 */ /* 0x000fe20000400000 */
[----:B------:R-:W-:-:S02]  /*8da0*/  F2FP.BF16.F32.PACK_AB R39, RZ, R39 ;  /* 0x00000027ff27723e */ /* 0x000fc400000010ff */
[----:B------:R-:W-:Y:S02]  /*8db0*/  F2FP.BF16.F32.PACK_AB R24, RZ, R24 ;  /* 0x00000018ff18723e */ /* 0x000fe400000010ff */
[----:B------:R-:W-:Y:S02]  /*8dc0*/  F2FP.BF16.F32.PACK_AB R25, RZ, R25 ;  /* 0x00000019ff19723e */ /* 0x000fe400000010ff */
[----:B------:R-:W-:Y:S02]  /*8dd0*/  F2FP.BF16.F32.PACK_AB R26, RZ, R26 ;  /* 0x0000001aff1a723e */ /* 0x000fe400000010ff */
[----:B------:R-:W-:Y:S01]  /*8de0*/  F2FP.BF16.F32.PACK_AB R27, RZ, R27 ;  /* 0x0000001bff1b723e */ /* 0x000fe200000010ff */
[----:B0-----:R-:W-:Y:S01]  /*8df0*/  @P4 IMAD.MOV.U32 R6, RZ, RZ, R10 ;  /* 0x000000ffff064224 */ /* 0x001fe200078e000a */
[----:B------:R-:W-:Y:S01]  /*8e00*/  F2FP.BF16.F32.PACK_AB R28, RZ, R28 ;  /* 0x0000001cff1c723e */ /* 0x000fe200000010ff */
[----:B------:R-:W-:Y:S01]  /*8e10*/  @P4 IMAD.MOV.U32 R7, RZ, RZ, R11 ;  /* 0x000000ffff074224 */ /* 0x000fe200078e000b */
[----:B------:R-:W-:-:S02]  /*8e20*/  F2FP.BF16.F32.PACK_AB R29, RZ, R29 ;  /* 0x0000001dff1d723e */ /* 0x000fc400000010ff */
[----:B------:R-:W-:Y:S02]  /*8e30*/  F2FP.BF16.F32.PACK_AB R30, RZ, R30 ;  /* 0x0000001eff1e723e */ /* 0x000fe400000010ff */
[----:B------:R0:W-:Y:S01]  /*8e40*/  @P4 STG.E.U16 desc[UR46][R6.64+0x72], R85 ;  /* 0x0000725506004986 */ /* 0x0001e2000c10152e */
[C---:B------:R-:W-:Y:S02]  /*8e50*/  ISETP.GT.AND P4, PT, R3.reuse, RZ, P0 ;  /* 0x000000ff0300720c */ /* 0x040fe40000784270 */
[----:B------:R-:W-:Y:S01]  /*8e60*/  F2FP.BF16.F32.PACK_AB R31, RZ, R31 ;  /* 0x0000001fff1f723e */ /* 0x000fe200000010ff */
[----:B------:R-:W-:Y:S01]  /*8e70*/  @P1 STG.E.U16 desc[UR46][R4.64+0x70], R86 ;  /* 0x0000705604001986 */ /* 0x000fe2000c10152e */
[C---:B------:R-:W-:Y:S02]  /*8e80*/  ISETP.GT.AND P1, PT, R3.reuse, 0x8, P2 ;  /* 0x000000080300780c */ /* 0x040fe40001724270 */
[----:B------:R-:W-:Y:S01]  /*8e90*/  ISETP.GT.AND P2, PT, R8, 0x48, PT ;  /* 0x000000480800780c */ /* 0x000fe20003f44270 */
[----:B------:R-:W-:Y:S01]  /*8ea0*/  @P3 STG.E.U16 desc[UR46][R4.64+0x72], R87 ;  /* 0x0000725704003986 */ /* 0x000fe2000c10152e */
[----:B------:R-:W-:-:S02]  /*8eb0*/  ISETP.GT.AND P3, PT, R3, 0x8, P0 ;  /* 0x000000080300780c */ /* 0x000fc40000764270 */
[----:B------:R-:W-:Y:S01]  /*8ec0*/  ISETP.GT.AND P0, PT, R8, 0x49, PT ;  /* 0x000000490800780c */ /* 0x000fe20003f04270 */
[----:B0-----:R-:W-:Y:S02]  /*8ed0*/  @P5 IMAD.MOV.U32 R6, RZ, RZ, R10 ;  /* 0x000000ffff065224 */ /* 0x001fe400078e000a */
[----:B------:R-:W-:-:S05]  /*8ee0*/  @P5 IMAD.MOV.U32 R7, RZ, RZ, R11 ;  /* 0x000000ffff075224 */ /* 0x000fca00078e000b */
[----:B------:R0:W-:Y:S01]  /*8ef0*/  @P5 STG.E.U16 desc[UR46][R6.64+0x80], R72 ;  /* 0x0000804806005986 */ /* 0x0001e2000c10152e */
[----:B------:R-:W-:Y:S01]  /*8f00*/  ISETP.GT.AND P5, PT, R3, RZ, P2 ;  /* 0x000000ff0300720c */ /* 0x000fe200017a4270 */
[----:B0-----:R-:W-:Y:S02]  /*8f10*/  @P4 IMAD.MOV.U32 R6, RZ, RZ, R10 ;  /* 0x000000ffff064224 */ /* 0x001fe400078e000a */
[----:B------:R-:W-:-:S05]  /*8f20*/  @P4 IMAD.MOV.U32 R7, RZ, RZ, R11 ;  /* 0x000000ffff074224 */ /* 0x000fca00078e000b */
[----:B------:R0:W-:Y:S01]  /*8f30*/  @P4 STG.E.U16 desc[UR46][R6.64+0x82], R73 ;  /* 0x0000824906004986 */ /* 0x0001e2000c10152e */
[----:B------:R-:W-:-:S03]  /*8f40*/  ISETP.GT.AND P4, PT, R3, RZ, P0 ;  /* 0x000000ff0300720c */ /* 0x000fc60000784270 */
[----:B------:R-:W-:Y:S01]  /*8f50*/  @P1 STG.E.U16 desc[UR46][R4.64+0x80], R74 ;  /* 0x0000804a04001986 */ /* 0x000fe2000c10152e */
[C---:B------:R-:W-:Y:S02]  /*8f60*/  ISETP.GT.AND P1, PT, R3.reuse, 0x8, P2 ;  /* 0x000000080300780c */ /* 0x040fe40001724270 */
[C---:B------:R-:W-:Y:S01]  /*8f70*/  ISETP.GT.AND P2, PT, R8.reuse, 0x50, PT ;  /* 0x000000500800780c */ /* 0x040fe20003f44270 */
[----:B------:R-:W-:Y:S01]  /*8f80*/  @P3 STG.E.U16 desc[UR46][R4.64+0x82], R75 ;  /* 0x0000824b04003986 */ /* 0x000fe2000c10152e */
[----:B------:R-:W-:Y:S02]  /*8f90*/  ISETP.GT.AND P3, PT, R3, 0x8, P0 ;  /* 0x000000080300780c */ /* 0x000fe40000764270 */
        /* <DEDUP_REMOVED lines=102> */
[C---:B------:R-:W-:Y:S02]  /*9600*/  ISETP.GT.AND P5, PT, R3.reuse, RZ, P2 ;  /* 0x000000ff0300720c */ /* 0x040fe400017a4270 */
[----:B------:R-:W-:Y:S01]  /*9610*/  ISETP.GT.AND P2, PT, R3, 0x8, P2 ;  /* 0x000000080300780c */ /* 0x000fe20001744270 */
[----:B0-----:R-:W-:Y:S02]  /*9620*/  @P4 IMAD.MOV.U32 R6, RZ, RZ, R10 ;  /* 0x000000ffff064224 */ /* 0x001fe400078e000a */
[----:B------:R-:W-:-:S05]  /*9630*/  @P4 IMAD.MOV.U32 R7, RZ, RZ, R11 ;  /* 0x000000ffff074224 */ /* 0x000fca00078e000b */
[----:B------:R0:W-:Y:S01]  /*9640*/  @P4 STG.E.U16 desc[UR46][R6.64+0x102], R41 ;  /* 0x0001022906004986 */ /* 0x0001e2000c10152e */
[C---:B------:R-:W-:Y:S02]  /*9650*/  ISETP.GT.AND P4, PT, R3.reuse, RZ, P0 ;  /* 0x000000ff0300720c */ /* 0x040fe40000784270 */
[----:B------:R-:W-:Y:S01]  /*9660*/  ISETP.GT.AND P0, PT, R3, 0x8, P0 ;  /* 0x000000080300780c */ /* 0x000fe20000704270 */
[----:B------:R-:W-:Y:S01]  /*9670*/  @P1 STG.E.U16 desc[UR46][R4.64+0x100], R42 ;  /* 0x0001002a04001986 */ /* 0x000fe2000c10152e */
[----:B------:R-:W-:-:S03]  /*9680*/  ISETP.GT.AND P1, PT, R8, 0x91, PT ;  /* 0x000000910800780c */ /* 0x000fc60003f24270 */
[----:B------:R-:W-:Y:S01]  /*9690*/  @P3 STG.E.U16 desc[UR46][R4.64+0x102], R43 ;  /* 0x0001022b04003986 */ /* 0x000fe2000c10152e */
        /* <DEDUP_REMOVED lines=9> */
[----:B------:R-:W-:Y:S04]  /*9730*/  @P2 STG.E.U16 desc[UR46][R4.64+0x110], R46 ;  /* 0x0001102e04002986 */ /* 0x000fe8000c10152e */
[----:B------:R-:W-:Y:S01]  /*9740*/  @P0 STG.E.U16 desc[UR46][R4.64+0x112], R47 ;  /* 0x0001122f04000986 */ /* 0x000fe2000c10152e */
[----:B------:R-:W-:Y:S01]  /*9750*/  ISETP.GT.AND P0, PT, R3, 0x8, P3 ;  /* 0x000000080300780c */ /* 0x000fe20001f04270 */
[----:B0-----:R-:W-:Y:S02]  /*9760*/  @P5 IMAD.MOV.U32 R6, RZ, RZ, R10 ;  /* 0x000000ffff065224 */ /* 0x001fe400078e000a */
[----:B------:R-:W-:-:S05]  /*9770*/  @P5 IMAD.MOV.U32 R7, RZ, RZ, R11 ;  /* 0x000000ffff075224 */ /* 0x000fca00078e000b */
[----:B------:R0:W-:Y:S01]  /*9780*/  @P5 STG.E.U16 desc[UR46][R6.64+0x120], R32 ;  /* 0x0001202006005986 */ /* 0x0001e2000c10152e */
[----:B------:R-:W-:Y:S02]  /*9790*/  ISETP.GT.AND P5, PT, R3, 0x8, P1 ;  /* 0x000000080300780c */ /* 0x000fe40000fa4270 */
[----:B------:R-:W-:-:S04]  /*97a0*/  ISETP.GT.AND P1, PT, R8, 0x99, PT ;  /* 0x000000990800780c */ /* 0x000fc80003f24270 */
[----:B------:R-:W-:Y:S01]  /*97b0*/  ISETP.GT.AND P3, PT, R3, RZ, P1 ;  /* 0x000000ff0300720c */ /* 0x000fe20000f64270 */
[----:B0-----:R-:W-:Y:S02]  /*97c0*/  @P4 IMAD.MOV.U32 R6, RZ, RZ, R10 ;  /* 0x000000ffff064224 */ /* 0x001fe400078e000a */
[----:B------:R-:W-:-:S05]  /*97d0*/  @P4 IMAD.MOV.U32 R7, RZ, RZ, R11 ;  /* 0x000000ffff074224 */ /* 0x000fca00078e000b */
[----:B------:R0:W-:Y:S01]  /*97e0*/  @P4 STG.E.U16 desc[UR46][R6.64+0x122], R33 ;  /* 0x0001222106004986 */ /* 0x0001e2000c10152e */
[----:B------:R-:W-:-:S03]  /*97f0*/  ISETP.GT.AND P4, PT, R8, 0x98, PT ;  /* 0x000000980800780c */ /* 0x000fc60003f84270 */
[----:B------:R-:W-:Y:S01]  /*9800*/  @P0 STG.E.U16 desc[UR46][R4.64+0x120], R34 ;  /* 0x0001202204000986 */ /* 0x000fe2000c10152e */
[C---:B------:R-:W-:Y:S02]  /*9810*/  ISETP.GT.AND P2, PT, R3.reuse, RZ, P4 ;  /* 0x000000ff0300720c */ /* 0x040fe40002744270 */
[C---:B------:R-:W-:Y:S01]  /*9820*/  ISETP.GT.AND P4, PT, R3.reuse, 0x8, P4 ;  /* 0x000000080300780c */ /* 0x040fe20002784270 */
[----:B------:R-:W-:Y:S01]  /*9830*/  @P5 STG.E.U16 desc[UR46][R4.64+0x122], R35 ;  /* 0x0001222304005986 */ /* 0x000fe2000c10152e */
[----:B------:R-:W-:Y:S02]  /*9840*/  ISETP.GT.AND P5, PT, R3, 0x8, P1 ;  /* 0x000000080300780c */ /* 0x000fe40000fa4270 */
[C---:B------:R-:W-:Y:S02]  /*9850*/  ISETP.GT.AND P0, PT, R8.reuse, 0xa1, PT ;  /* 0x000000a10800780c */ /* 0x040fe40003f04270 */
[----:B------:R-:W-:-:S05]  /*9860*/  ISETP.GT.AND P1, PT, R8, 0xa9, PT ;  /* 0x000000a90800780c */ /* 0x000fca0003f24270 */
[----:B0-----:R-:W-:Y:S02]  /*9870*/  @P2 IMAD.MOV.U32 R6, RZ, RZ, R10 ;  /* 0x000000ffff062224 */ /* 0x001fe400078e000a */
[----:B------:R-:W-:-:S05]  /*9880*/  @P2 IMAD.MOV.U32 R7, RZ, RZ, R11 ;  /* 0x000000ffff072224 */ /* 0x000fca00078e000b */
[----:B------:R0:W-:Y:S01]  /*9890*/  @P2 STG.E.U16 desc[UR46][R6.64+0x130], R36 ;  /* 0x0001302406002986 */ /* 0x0001e2000c10152e */
[----:B------:R-:W-:Y:S01]  /*98a0*/  ISETP.GT.AND P2, PT, R8, 0xa8, PT ;  /* 0x000000a80800780c */ /* 0x000fe20003f44270 */
        /* <DEDUP_REMOVED lines=8> */
[C---:B------:R-:W-:Y:S02]  /*9930*/  ISETP.GT.AND P5, PT, R3.reuse, RZ, P0 ;  /* 0x000000ff0300720c */ /* 0x040fe400007a4270 */
[----:B------:R-:W-:-:S07]  /*9940*/  ISETP.GT.AND P0, PT, R3, 0x8, P0 ;  /* 0x000000080300780c */ /* 0x000fce0000704270 */
        /* <DEDUP_REMOVED lines=10> */
[----:B------:R-:W-:Y:S04]  /*99f0*/  @P3 STG.E.U16 desc[UR46][R4.64+0x140], R26 ;  /* 0x0001401a04003986 */ /* 0x000fe8000c10152e */
[----:B------:R-:W-:Y:S06]  /*9a00*/  @P0 STG.E.U16 desc[UR46][R4.64+0x142], R27 ;  /* 0x0001421b04000986 */ /* 0x000fec000c10152e */
[----:B0-----:R-:W-:-:S02]  /*9a10*/  @P5 IMAD.MOV.U32 R6, RZ, RZ, R10 ;  /* 0x000000ffff065224 */ /* 0x001fc400078e000a */
[----:B------:R-:W-:-:S05]  /*9a20*/  @P5 IMAD.MOV.U32 R7, RZ, RZ, R11 ;  /* 0x000000ffff075224 */ /* 0x000fca00078e000b */
[----:B------:R0:W-:Y:S04]  /*9a30*/  @P5 STG.E.U16 desc[UR46][R6.64+0x150], R28 ;  /* 0x0001501c06005986 */ /* 0x0001e8000c10152e */
[----:B------:R1:W-:Y:S04]  /*9a40*/  @P4 STG.E.U16 desc[UR46][R10.64+0x152], R29 ;  /* 0x0001521d0a004986 */ /* 0x0003e8000c10152e */
[----:B------:R1:W-:Y:S01]  /*9a50*/  @P2 STG.E.U16 desc[UR46][R4.64+0x150], R30 ;  /* 0x0001501e04002986 */ /* 0x0003e2000c10152e */
[----:B0-----:R-:W-:Y:S02]  /*9a60*/  @P1 IMAD.MOV.U32 R6, RZ, RZ, R4 ;  /* 0x000000ffff061224 */ /* 0x001fe400078e0004 */
[----:B------:R-:W-:-:S05]  /*9a70*/  @P1 IMAD.MOV.U32 R7, RZ, RZ, R5 ;  /* 0x000000ffff071224 */ /* 0x000fca00078e0005 */
[----:B------:R1:W-:Y:S02]  /*9a80*/  @P1 STG.E.U16 desc[UR46][R6.64+0x152], R31 ;  /* 0x0001521f06001986 */ /* 0x0003e4000c10152e */
.L_x_206:
[----:B------:R-:W-:Y:S05]  /*9a90*/  BSYNC B0 ;  /* 0x0000000000007941 */ /* 0x000fea0003800000 */
.L_x_32:
[----:B------:R-:W-:Y:S01]  /*9aa0*/  ULDC UR4, c[0x0][0xc] ;  /* 0x0000030000047ab9 */ /* 0x000fe20000000800 */
[----:B------:R-:W-:Y:S01]  /*9ab0*/  ULDC UR5, c[0x0][0x10] ;  /* 0x0000040000057ab9 */ /* 0x000fe20000000800 */
[----:B------:R-:W0:Y:S01]  /*9ac0*/  LDC R3, c[0x0][0x14] ;  /* 0x00000500ff037b82 */ /* 0x000e220000000800 */
[----:B------:R-:W-:Y:S01]  /*9ad0*/  UIMAD.WIDE.U32 UR4, UR4, UR5, URZ ;  /* 0x00000005040472a5 */ /* 0x000fe2000f8e003f */
[----:B------:R-:W-:Y:S02]  /*9ae0*/  IMAD.MOV.U32 R116, RZ, RZ, -0x1 ;  /* 0xffffffffff747424 */ /* 0x000fe400078e00ff */
[----:B------:R-:W-:-:S03]  /*9af0*/  IMAD.MOV.U32 R113, RZ, RZ, -0x1 ;  /* 0xffffffffff717424 */ /* 0x000fc600078e00ff */
[----:B0-----:R-:W-:-:S04]  /*9b00*/  IMAD.WIDE.U32 R16, R3, UR4, R16 ;  /* 0x0000000403107c25 */ /* 0x001fc8000f8e0010 */
[----:B------:R-:W-:Y:S01]  /*9b10*/  IMAD R3, R3, UR5, RZ ;  /* 0x0000000503037c24 */ /* 0x000fe2000f8e02ff */
[----:B------:R-:W-:Y:S02]  /*9b20*/  ULDC.64 UR4, c[0x0][0x650] ;  /* 0x0001940000047ab9 */ /* 0x000fe40000000a00 */
[----:B------:R-:W-:Y:S01]  /*9b30*/  ISETP.GE.U32.AND P0, PT, R16, UR4, PT ;  /* 0x0000000410007c0c */ /* 0x000fe2000bf06070 */
[--C-:B------:R-:W-:Y:S01]  /*9b40*/  IMAD.IADD R17, R17, 0x1, R3.reuse ;  /* 0x0000000111117824 */ /* 0x100fe200078e0203 */
[----:B------:R-:W-:-:S04]  /*9b50*/  PRMT R3, RZ, 0x7610, R3 ;  /* 0x00007610ff037816 */ /* 0x000fc80000000003 */
[----:B------:R-:W-:-:S13]  /*9b60*/  ISETP.GE.U32.AND.EX P0, PT, R17, UR5, PT, P0 ;  /* 0x0000000511007c0c */ /* 0x000fda000bf06100 */
[----:B------:R-:W-:Y:S05]  /*9b70*/  @P0 BRA `(.L_x_207) ;  /* 0x0000000400640947 */ /* 0x000fea0003800000 */
[----:B-1----:R-:W0:Y:S01]  /*9b80*/  S2R R12, SR_CTAID.X ;  /* 0x00000000000c7919 */ /* 0x002e220000002500 */
[----:B------:R-:W1:Y:S01]  /*9b90*/  LDC.64 R10, c[0x0][0x628] ;  /* 0x00018a00ff0a7b82 */ /* 0x000e620000000a00 */
[----:B------:R-:W-:Y:S01]  /*9ba0*/  ULDC UR4, c[0x0][0x150] ;  /* 0x0000540000047ab9 */ /* 0x000fe20000000800 */
[----:B------:R-:W-:Y:S01]  /*9bb0*/  IMAD.MOV.U32 R8, RZ, RZ, R16 ;  /* 0x000000ffff087224 */ /* 0x000fe200078e0010 */
[----:B------:R-:W0:Y:S01]  /*9bc0*/  S2R R24, SR_CTAID.Y ;  /* 0x0000000000187919 */ /* 0x000e220000002600 */
[----:B------:R-:W-:-:S04]  /*9bd0*/  IMAD.MOV.U32 R9, RZ, RZ, R17 ;  /* 0x000000ffff097224 */ /* 0x000fc800078e0011 */
[----:B------:R-:W2:Y:S08]  /*9be0*/  LDC R21, c[0x0][0x144] ;  /* 0x00005100ff157b82 */ /* 0x000eb00000000800 */
[----:B------:R-:W2:Y:S08]  /*9bf0*/  LDC R0, c[0x0][0x630] ;  /* 0x00018c00ff007b82 */ /* 0x000eb00000000800 */
[----:B------:R-:W2:Y:S01]  /*9c00*/  LDC.64 R14, c[0x0][0x620] ;  /* 0x00018800ff0e7b82 */ /* 0x000ea20000000a00 */
[----:B-1----:R-:W-:-:S04]  /*9c10*/  ISETP.NE.U32.AND P0, PT, R10, RZ, PT ;  /* 0x000000ff0a00720c */ /* 0x002fc80003f05070 */
[----:B------:R-:W-:Y:S02]  /*9c20*/  ISETP.NE.AND.EX P0, PT, R11, RZ, PT, P0 ;  /* 0x000000ff0b00720c */ /* 0x000fe40003f05300 */
[----:B0-----:R-:W-:-:S05]  /*9c30*/  I2FP.F32.U32 R3, R12 ;  /* 0x0000000c00037245 */ /* 0x001fca0000201000 */
[----:B------:R-:W-:-:S04]  /*9c40*/  FMUL R3, R3, UR4 ;  /* 0x0000000403037c20 */ /* 0x000fc80008400000 */
[----:B------:R0:W1:Y:S02]  /*9c50*/  F2I.U32.TRUNC.NTZ R20, R3 ;  /* 0x0000000300147305 */ /* 0x000064000020f000 */
[----:B------:R-:W-:Y:S05]  /*9c60*/  @!P0 BRA `(.L_x_208) ;  /* 0x0000000000288947 */ /* 0x000fea0003800000 */
[----:B0-----:R-:W0:Y:S02]  /*9c70*/  LDC R3, c[0x0][0x634] ;  /* 0x00018d00ff037b82 */ /* 0x001e240000000800 */
[----:B0-----:R-:W-:-:S05]  /*9c80*/  IADD3 R3, P0, R16, R3, RZ ;  /* 0x0000000310037210 */ /* 0x001fca0007f1e0ff */
[----:B------:R-:W-:-:S04]  /*9c90*/  IMAD.X R13, RZ, RZ, R17, P0 ;  /* 0x000000ffff0d7224 */ /* 0x000fc800000e0611 */
[----:B--234-:R-:W-:-:S04]  /*9ca0*/  IMAD.WIDE.U32 R4, R13, R10, RZ ;  /* 0x0000000a0d047225 */ /* 0x01cfc800078e00ff */
[----:B------:R-:W-:-:S04]  /*9cb0*/  IMAD.WIDE.U32 R6, P0, R3, R11, R4 ;  /* 0x0000000b03067225 */ /* 0x000fc80007800004 */
[----:B------:R-:W-:-:S04]  /*9cc0*/  IMAD.WIDE.U32 R4, R3, R10, RZ ;  /* 0x0000000a03047225 */ /* 0x000fc800078e00ff */
[----:B------:R-:W-:Y:S01]  /*9cd0*/  IMAD.X R9, RZ, RZ, RZ, P0 ;  /* 0x000000ffff097224 */ /* 0x000fe200000e06ff */
[----:B------:R-:W-:Y:S01]  /*9ce0*/  IADD3 RZ, P0, R5, R6, RZ ;  /* 0x0000000605ff7210 */ /* 0x000fe20007f1e0ff */
[----:B------:R-:W-:-:S04]  /*9cf0*/  IMAD.MOV.U32 R8, RZ, RZ, R7 ;  /* 0x000000ffff087224 */ /* 0x000fc800078e0007 */
[----:B------:R-:W-:-:S08]  /*9d00*/  IMAD.WIDE.U32.X R8, R13, R11, R8, P0 ;  /* 0x0000000b0d087225 */ /* 0x000fd000000e0408 */
.L_x_208:
[----:B------:R-:W3:Y:S01]  /*9d10*/  LDC.64 R28, c[0x0][0x640] ;  /* 0x00019000ff1c7b82 */ /* 0x000ee20000000a00 */
[-CC-:B--2---:R-:W-:Y:S01]  /*9d20*/  SHF.R.U64 R113, R8, R0.reuse, R9.reuse ;  /* 0x0000000008717219 */ /* 0x184fe20000001209 */
[----:B-1----:R-:W-:Y:S01]  /*9d30*/  IMAD.MOV R20, RZ, RZ, -R20 ;  /* 0x000000ffff147224 */ /* 0x002fe200078e0a14 */
[----:B------:R-:W-:Y:S01]  /*9d40*/  SHF.R.U32.HI R0, RZ, R0, R9 ;  /* 0x00000000ff007219 */ /* 0x000fe20000011609 */
[----:B------:R-:W-:Y:S01]  /*9d50*/  ULDC UR4, c[0x0][0x154] ;  /* 0x0000550000047ab9 */ /* 0x000fe20000000800 */
[----:B0-----:R-:W-:Y:S01]  /*9d60*/  IADD3 R3, P0, RZ, -R113, RZ ;  /* 0x80000071ff037210 */ /* 0x001fe20007f1e0ff */
[----:B------:R-:W-:Y:S02]  /*9d70*/  IMAD R21, R21, R20, R12 ;  /* 0x0000001415157224 */ /* 0x000fe400078e020c */
[----:B------:R-:W0:Y:S01]  /*9d80*/  LDC R6, c[0x0][0x618] ;  /* 0x00018600ff067b82 */ /* 0x000e220000000800 */
[----:B------:R-:W-:Y:S02]  /*9d90*/  IMAD.MOV.U32 R7, RZ, RZ, 0x1 ;  /* 0x00000001ff077424 */ /* 0x000fe400078e00ff */
[----:B---34-:R-:W-:-:S04]  /*9da0*/  IMAD.X R5, RZ, RZ, ~R0, P0 ;  /* 0x000000ffff057224 */ /* 0x018fc800000e0e00 */
[-C--:B------:R-:W-:Y:S01]  /*9db0*/  IMAD R0, R5, R14.reuse, RZ ;  /* 0x0000000e05007224 */ /* 0x080fe200078e02ff */
[----:B------:R-:W1:Y:S01]  /*9dc0*/  LDC R8, c[0x0][0x608] ;  /* 0x00018200ff087b82 */ /* 0x000e620000000800 */
[----:B------:R-:W-:-:S04]  /*9dd0*/  IMAD.WIDE.U32 R4, R3, R14, R16 ;  /* 0x0000000e03047225 */ /* 0x000fc800078e0010 */
[----:B------:R-:W-:Y:S01]  /*9de0*/  IMAD R3, R3, R15, R0 ;  /* 0x0000000f03037224 */ /* 0x000fe200078e0200 */
[----:B------:R-:W-:Y:S02]  /*9df0*/  I2FP.F32.U32 R0, R24 ;  /* 0x0000001800007245 */ /* 0x000fe40000201000 */
[----:B------:R-:W2:Y:S01]  /*9e00*/  LDC R26, c[0x0][0x658] ;  /* 0x00019600ff1a7b82 */ /* 0x000ea20000000800 */
[----:B------:R-:W-:Y:S01]  /*9e10*/  IMAD.IADD R3, R5, 0x1, R3 ;  /* 0x0000000105037824 */ /* 0x000fe200078e0203 */
[----:B------:R-:W-:Y:S01]  /*9e20*/  ISETP.NE.U32.AND P0, PT, R28, RZ, PT ;  /* 0x000000ff1c00720c */ /* 0x000fe20003f05070 */
[----:B------:R-:W-:Y:S01]  /*9e30*/  FMUL R0, R0, UR4 ;  /* 0x0000000400007c20 */ /* 0x000fe20008400000 */
[----:B------:R-:W-:Y:S02]  /*9e40*/  IMAD.MOV.U32 R5, RZ, RZ, -0x1 ;  /* 0xffffffffff057424 */ /* 0x000fe400078e00ff */
[----:B------:R-:W-:Y:S01]  /*9e50*/  ISETP.NE.AND.EX P0, PT, R29, RZ, PT, P0 ;  /* 0x000000ff1d00720c */ /* 0x000fe20003f05300 */
[----:B------:R3:W4:Y:S01]  /*9e60*/  F2I.U32.TRUNC.NTZ R13, R0 ;  /* 0x00000000000d7305 */ /* 0x000722000020f000 */
[----:B------:R-:W3:Y:S01]  /*9e70*/  LDC R15, c[0x0][0x148] ;  /* 0x00005200ff0f7b82 */ /* 0x000ee20000000800 */
[----:B0-----:R-:W-:-:S02]  /*9e80*/  SHF.R.U64 R12, R4, R6, R3 ;  /* 0x00000006040c7219 */ /* 0x001fc40000001203 */
[----:B------:R-:W-:-:S05]  /*9e90*/  SHF.R.U32.HI R3, RZ, R6, R3 ;  /* 0x00000006ff037219 */ /* 0x000fca0000011603 */
[----:B------:R-:W0:Y:S01]  /*9ea0*/  LDC R20, c[0x0][0x600] ;  /* 0x00018000ff147b82 */ /* 0x000e220000000800 */
[-CC-:B-1----:R-:W-:Y:S02]  /*9eb0*/  SHF.R.U64 R10, R12, R8.reuse, R3.reuse ;  /* 0x000000080c0a7219 */ /* 0x182fe40000001203 */
[----:B------:R-:W-:-:S05]  /*9ec0*/  SHF.R.U32.HI R3, RZ, R8, R3 ;  /* 0x00000008ff037219 */ /* 0x000fca0000011603 */
[----:B------:R-:W1:Y:S01]  /*9ed0*/  LDC R27, c[0x0][0x648] ;  /* 0x00019200ff1b7b82 */ /* 0x000e620000000800 */
[-C--:B--2---:R-:W-:Y:S02]  /*9ee0*/  SHF.L.U32 R4, R5, R26.reuse, RZ ;  /* 0x0000001a05047219 */ /* 0x084fe400000006ff */
[-CC-:B------:R-:W-:Y:S02]  /*9ef0*/  SHF.R.U64 R14, R10, R26.reuse, R3.reuse ;  /* 0x0000001a0a0e7219 */ /* 0x180fe40000001203 */
[----:B------:R-:W-:Y:S02]  /*9f00*/  SHF.R.U32.HI R5, RZ, R26, R3 ;  /* 0x0000001aff057219 */ /* 0x000fe40000011603 */
[----:B------:R-:W-:Y:S01]  /*9f10*/  LOP3.LUT R25, RZ, R4, RZ, 0x33, !PT ;  /* 0x00000004ff197212 */ /* 0x000fe200078e33ff */
[----:B------:R-:W2:Y:S01]  /*9f20*/  LDC R30, c[0x0][0x638] ;  /* 0x00018e00ff1e7b82 */ /* 0x000ea20000000800 */
[----:B------:R-:W-:Y:S01]  /*9f30*/  SHF.L.U32 R26, R7, R26, RZ ;  /* 0x0000001a071a7219 */ /* 0x000fe200000006ff */
[----:B------:R-:W-:-:S06]  /*9f40*/  IMAD.MOV.U32 R4, RZ, RZ, R14 ;  /* 0x000000ffff047224 */ /* 0x000fcc00078e000e */
[----:B------:R-:W0:Y:S01]  /*9f50*/  LDC R31, c[0x0][0x610] ;  /* 0x00018400ff1f7b82 */ /* 0x000e220000000800 */
[----:B----4-:R-:W-:Y:S05]  /*9f60*/  @!P0 BRA `(.L_x_209) ;  /* 0x0000000000288947 */ /* 0x010fea0003800000 */
        /* <DEDUP_REMOVED lines=10> */
.L_x_209:
[----:B------:R-:W-:Y:S01]  /*a010*/  ISETP.NE.AND P0, PT, R2, 0x1, PT ;  /* 0x000000010200780c */ /* 0x000fe20003f05270 */
[----:B0-----:R-:W-:Y:S01]  /*a020*/  VIADD R7, R20, 0xffffffff ;  /* 0xffffffff14077836 */ /* 0x001fe20000000000 */
[----:B-1-3--:R-:W-:Y:S01]  /*a030*/  SHF.R.U64 R0, R4, R27, R5 ;  /* 0x0000001b04007219 */ /* 0x00afe20000001205 */
[----:B------:R-:W-:Y:S01]  /*a040*/  IMAD.MOV R13, RZ, RZ, -R13 ;  /* 0x000000ffff0d7224 */ /* 0x000fe200078e0a0d */
[----:B------:R-:W-:Y:S01]  /*a050*/  LOP3.LUT R5, R10, R25, RZ, 0xc0, !PT ;  /* 0x000000190a057212 */ /* 0x000fe200078ec0ff */
[----:B------:R-:W-:Y:S01]  /*a060*/  IMAD.MOV.U32 R4, RZ, RZ, 0x1 ;  /* 0x00000001ff047424 */ /* 0x000fe200078e00ff */
[----:B------:R-:W-:Y:S01]  /*a070*/  LOP3.LUT R12, R12, R7, RZ, 0xc0, !PT ;  /* 0x000000070c0c7212 */ /* 0x000fe200078ec0ff */
[----:B------:R-:W-:Y:S02]  /*a080*/  IMAD.MOV R3, RZ, RZ, -R0 ;  /* 0x000000ffff037224 */ /* 0x000fe400078e0a00 */
[----:B------:R-:W-:Y:S02]  /*a090*/  IMAD R0, R26, R0, R5 ;  /* 0x000000001a007224 */ /* 0x000fe400078e0205 */
[----:B--2---:R-:W-:-:S02]  /*a0a0*/  IMAD R3, R3, R30, R14 ;  /* 0x0000001e03037224 */ /* 0x004fc400078e020e */
[----:B------:R-:W-:Y:S02]  /*a0b0*/  @P0 IMAD R21, R15, R13, R24 ;  /* 0x0000000d0f150224 */ /* 0x000fe400078e0218 */
[----:B------:R-:W-:Y:S01]  /*a0c0*/  IMAD R5, R3, R20, R12 ;  /* 0x0000001403057224 */ /* 0x000fe200078e020c */
[----:B------:R-:W-:Y:S01]  /*a0d0*/  PRMT R3, R4, 0x7610, R3 ;  /* 0x0000761004037816 */ /* 0x000fe20000000003 */
[----:B------:R-:W-:-:S05]  /*a0e0*/  IMAD R0, R0, R31, R21 ;  /* 0x0000001f00007224 */ /* 0x000fca00078e0215 */
[----:B------:R-:W-:Y:S02]  /*a0f0*/  SEL R116, R5, R0, !P0 ;  /* 0x0000000005747207 */ /* 0x000fe40004000000 */
[----:B------:R-:W-:-:S07]  /*a100*/  SEL R0, R0, R5, !P0 ;  /* 0x0000000500007207 */ /* 0x000fce0004000000 */
.L_x_207:
[----:B------:R-:W-:Y:S01]  /*a110*/  LOP3.LUT P0, RZ, R3, 0xff, RZ, 0xc0, !PT ;  /* 0x000000ff03ff7812 */ /* 0x000fe2000780c0ff */
[----:B------:R-:W-:-:S12]  /*a120*/  IMAD.MOV.U32 R115, RZ, RZ, R0 ;  /* 0x000000ffff737224 */ /* 0x000fd800078e0000 */
[----:B------:R-:W-:Y:S05]  /*a130*/  @P0 BRA `(.L_x_210) ;  /* 0xffffff7000340947 */ /* 0x000fea000383ffff */
[----:B------:R-:W-:Y:S05]  /*a140*/  EXIT ;  /* 0x000000000000794d */ /* 0x000fea0003800000 */
.L_x_7:
[----:B0-----:R-:W-:Y:S01]  /*a150*/  ULDC.64 UR4, c[0x0][0x650] ;  /* 0x0001940000047ab9 */ /* 0x001fe20000000a00 */
        /* <DEDUP_REMOVED lines=25> */
.L_x_212:
[----:B------:R-:W0:Y:S01]  /*a2f0*/  LDC.64 R28, c[0x0][0x640] ;  /* 0x00019000ff1c7b82 */ /* 0x000e220000000a00 */
[-CC-:B------:R-:W-:Y:S01]  /*a300*/  SHF.R.U64 R22, R12, R6.reuse, R13.reuse ;  /* 0x000000060c167219 */ /* 0x180fe2000000120d */
[----:B------:R-:W-:Y:S01]  /*a310*/  IMAD.MOV.U32 R30, RZ, RZ, 0x1 ;  /* 0x00000001ff1e7424 */ /* 0x000fe200078e00ff */
[----:B------:R-:W-:Y:S02]  /*a320*/  SHF.R.U32.HI R6, RZ, R6, R13 ;  /* 0x00000006ff067219 */ /* 0x000fe4000001160d */
        /* <DEDUP_REMOVED lines=8> */
[----:B------:R-:W-:Y:S01]  /*a3b0*/  IMAD.IADD R9, R9, 0x1, R11 ;  /* 0x0000000109097824 */ /* 0x000fe200078e020b */
[----:B0-----:R-:W-:-:S04]  /*a3c0*/  ISETP.NE.U32.AND P0, PT, R28, RZ, PT ;  /* 0x000000ff1c00720c */ /* 0x001fc80003f05070 */
[----:B------:R-:W-:Y:S02]  /*a3d0*/  ISETP.NE.AND.EX P0, PT, R29, RZ, PT, P0 ;  /* 0x000000ff1d00720c */ /* 0x000fe40003f05300 */
[----:B------:R-:W0:Y:S01]  /*a3e0*/  LDC R20, c[0x0][0x600] ;  /* 0x00018000ff147b82 */ /* 0x000e220000000800 */
[-CC-:B-1----:R-:W-:Y:S01]  /*a3f0*/  SHF.R.U64 R14, R8, R10.reuse, R9.reuse ;  /* 0x0000000a080e7219 */ /* 0x182fe20000001209 */
[----:B------:R-:W-:Y:S01]  /*a400*/  IMAD.MOV.U32 R8, RZ, RZ, -0x1 ;  /* 0xffffffffff087424 */ /* 0x000fe200078e00ff */
[----:B------:R-:W-:-:S05]  /*a410*/  SHF.R.U32.HI R9, RZ, R10, R9 ;  /* 0x0000000aff097219 */ /* 0x000fca0000011609 */
[----:B------:R-:W1:Y:S01]  /*a420*/  LDC R24, c[0x0][0x648] ;  /* 0x00019200ff187b82 */ /* 0x000e620000000800 */
[-CC-:B--2---:R-:W-:Y:S02]  /*a430*/  SHF.R.U64 R23, R14, R12.reuse, R9.reuse ;  /* 0x0000000c0e177219 */ /* 0x184fe40000001209 */
[----:B------:R-:W-:-:S05]  /*a440*/  SHF.R.U32.HI R6, RZ, R12, R9 ;  /* 0x0000000cff067219 */ /* 0x000fca0000011609 */
[----:B------:R-:W2:Y:S01]  /*a450*/  LDC R26, c[0x0][0x638] ;  /* 0x00018e00ff1a7b82 */ /* 0x000ea20000000800 */
[-C--:B---3--:R-:W-:Y:S02]  /*a460*/  SHF.L.U32 R8, R8, R27.reuse, RZ ;  /* 0x0000001b08087219 */ /* 0x088fe400000006ff */
[-CC-:B------:R-:W-:Y:S02]  /*a470*/  SHF.R.U64 R25, R23, R27.reuse, R6.reuse ;  /* 0x0000001b17197219 */ /* 0x180fe40000001206 */
[----:B------:R-:W-:Y:S02]  /*a480*/  LOP3.LUT R32, RZ, R8, RZ, 0x33, !PT ;  /* 0x00000008ff207212 */ /* 0x000fe400078e33ff */
[----:B------:R-:W-:Y:S01]  /*a490*/  SHF.R.U32.HI R9, RZ, R27, R6 ;  /* 0x0000001bff097219 */ /* 0x000fe20000011606 */
[----:B------:R-:W3:Y:S01]  /*a4a0*/  LDC R31, c[0x0][0x610] ;  /* 0x00018400ff1f7b82 */ /* 0x000ee20000000800 */
[----:B------:R-:W-:Y:S01]  /*a4b0*/  IMAD.MOV.U32 R8, RZ, RZ, R25 ;  /* 0x000000ffff087224 */ /* 0x000fe200078e0019 */
[----:B------:R-:W-:Y:S06]  /*a4c0*/  @!P0 BRA `(.L_x_213) ;  /* 0x0000000000288947 */ /* 0x000fec0003800000 */
        /* <DEDUP_REMOVED lines=10> */
.L_x_213:
[----:B------:R-:W-:Y:S02]  /*a570*/  ISETP.NE.AND P0, PT, R2, 0x1, PT ;  /* 0x000000010200780c */ /* 0x000fe40003f05270 */
[----:B-1----:R-:W-:Y:S01]  /*a580*/  SHF.R.U64 R6, R8, R24, R9 ;  /* 0x0000001808067219 */ /* 0x002fe20000001209 */
[----:B0-----:R-:W-:Y:S01]  /*a590*/  VIADD R9, R20, 0xffffffff ;  /* 0xffffffff14097836 */ /* 0x001fe20000000000 */
[----:B------:R-:W-:Y:S02]  /*a5a0*/  SHF.L.U32 R30, R30, R27, RZ ;  /* 0x0000001b1e1e7219 */ /* 0x000fe400000006ff */
[----:B------:R-:W-:Y:S01]  /*a5b0*/  LOP3.LUT R5, R23, R32, RZ, 0xc0, !PT ;  /* 0x0000002017057212 */ /* 0x000fe200078ec0ff */
[----:B------:R-:W-:-:S04]  /*a5c0*/  IMAD.MOV R8, RZ, RZ, -R6 ;  /* 0x000000ffff087224 */ /* 0x000fc800078e0a06 */
[----:B------:R-:W-:Y:S01]  /*a5d0*/  IMAD R6, R30, R6, R5 ;  /* 0x000000061e067224 */ /* 0x000fe200078e0205 */
[----:B------:R-:W-:Y:S01]  /*a5e0*/  LOP3.LUT R5, R14, R9, RZ, 0xc0, !PT ;  /* 0x000000090e057212 */ /* 0x000fe200078ec0ff */
[----:B------:R-:W-:Y:S02]  /*a5f0*/  @P0 IMAD R3, R7, R21, R4 ;  /* 0x0000001507030224 */ /* 0x000fe400078e0204 */
[----:B--2---:R-:W-:Y:S02]  /*a600*/  IMAD R4, R8, R26, R25 ;  /* 0x0000001a08047224 */ /* 0x004fe400078e0219 */
[----:B---3--:R-:W-:Y:S02]  /*a610*/  IMAD R3, R6, R31, R3 ;  /* 0x0000001f06037224 */ /* 0x008fe400078e0203 */
[----:B------:R-:W-:Y:S02]  /*a620*/  IMAD R4, R4, R20, R5 ;  /* 0x0000001404047224 */ /* 0x000fe400078e0205 */
[----:B------:R-:W-:-:S02]  /*a630*/  IMAD.MOV.U32 R8, RZ, RZ, 0x1 ;  /* 0x00000001ff087424 */ /* 0x000fc400078e00ff */
[----:B------:R-:W-:Y:S01]  /*a640*/  IMAD.MOV.U32 R6, RZ, RZ, R22 ;  /* 0x000000ffff067224 */ /* 0x000fe200078e0016 */
[----:B------:R-:W-:Y:S02]  /*a650*/  SEL R20, R4, R3, !P0 ;  /* 0x0000000304147207 */ /* 0x000fe40004000000 */
[----:B------:R-:W-:-:S07]  /*a660*/  SEL R13, R3, R4, !P0 ;  /* 0x00000004030d7207 */ /* 0x000fce0004000000 */
.L_x_211:
[----:B------:R-:W-:-:S08]  /*a670*/  NOP ;  /* 0x0000000000007918 */ /* 0x000fd00000000000 */
[----:B------:R-:W0:-:S00]  /*a680*/  USETMAXREG.DEALLOC.CTAPOOL 0x28 ;  /* 0x00000028000079c8 */ /* 0x000e0000080e0500 */
[----:B0-----:R-:W-:-:S13]  /*a690*/  ISETP.NE.AND P0, PT, R0, RZ, PT ;  /* 0x000000ff0000720c */ /* 0x001fda0003f05270 */
[----:B------:R-:W-:Y:S05]  /*a6a0*/  @P0 EXIT ;  /* 0x000000000000094d */ /* 0x000fea0003800000 */
[----:B------:R-:W-:Y:S01]  /*a6b0*/  LOP3.LUT P0, RZ, R8, 0xff, RZ, 0xc0, !PT ;  /* 0x000000ff08ff7812 */ /* 0x000fe2000780c0ff */
[----:B------:R-:W-:Y:S02]  /*a6c0*/  IMAD.MOV.U32 R0, RZ, RZ, 0x1 ;  /* 0x00000001ff007424 */ /* 0x000fe400078e00ff */
[----:B------:R-:W-:-:S10]  /*a6d0*/  IMAD.MOV.U32 R3, RZ, RZ, RZ ;  /* 0x000000ffff037224 */ /* 0x000fd400078e00ff */
[----:B------:R-:W-:Y:S05]  /*a6e0*/  @!P0 BRA `(.L_x_214) ;  /* 0x0000000c003c8947 */ /* 0x000fea0003800000 */
[----:B------:R-:W0:Y:S01]  /*a6f0*/  LDC R0, c[0x0][0x28c] ;  /* 0x0000a300ff007b82 */ /* 0x000e220000000800 */
[----:B------:R-:W1:Y:S01]  /*a700*/  S2R R9, SR_CgaCtaId ;  /* 0x0000000000097919 */ /* 0x000e620000008800 */
[----:B------:R-:W-:Y:S01]  /*a710*/  ULDC UR5, c[0x0][0x600] ;  /* 0x0001800000057ab9 */ /* 0x000fe20000000800 */
[----:B------:R-:W-:Y:S01]  /*a720*/  ULDC UR4, c[0x0][0xc] ;  /* 0x0000030000047ab9 */ /* 0x000fe20000000800 */
[----:B------:R-:W-:Y:S01]  /*a730*/  UIADD3 UR16, UR5, -0x1, URZ ;  /* 0xffffffff05107890 */ /* 0x000fe2000fffe03f */
[----:B------:R-:W-:Y:S01]  /*a740*/  BSSY B0, `(.L_x_214) ;  /* 0x00000c9000007945 */ /* 0x000fe20003800000 */
[----:B------:R-:W-:Y:S01]  /*a750*/  ULDC UR6, c[0x0][0x658] ;  /* 0x0001960000067ab9 */ /* 0x000fe20000000800 */
[----:B------:R-:W-:Y:S01]  /*a760*/  ULDC UR5, c[0x0][0x10] ;  /* 0x0000040000057ab9 */ /* 0x000fe20000000800 */
[----:B------:R-:W-:Y:S01]  /*a770*/  UMOV UR7, 0xffffffff ;  /* 0xffffffff00077882 */ /* 0x000fe20000000000 */
[----:B------:R-:W-:Y:S01]  /*a780*/  UMOV UR8, 0x1 ;  /* 0x0000000100087882 */ /* 0x000fe20000000000 */
[----:B------:R-:W-:Y:S01]  /*a790*/  UIMAD.WIDE.U32 UR4, UR4, UR5, URZ ;  /* 0x00000005040472a5 */ /* 0x000fe2000f8e003f */
[----:B------:R-:W-:Y:S01]  /*a7a0*/  IMAD.MOV.U32 R11, RZ, RZ, 0x1 ;  /* 0x00000001ff0b7424 */ /* 0x000fe200078e00ff */
[----:B------:R-:W-:Y:S01]  /*a7b0*/  USHF.L.U32 UR7, UR7, UR6, URZ ;  /* 0x0000000607077299 */ /* 0x000fe2000800063f */
[----:B------:R-:W-:Y:S01]  /*a7c0*/  LOP3.LUT R8, R19, 0x2, RZ, 0xfc, !PT ;  /* 0x0000000213087812 */ /* 0x000fe200078efcff */
[----:B------:R-:W-:-:S02]  /*a7d0*/  USHF.L.U32 UR18, UR8, UR6, URZ ;  /* 0x0000000608127299 */ /* 0x000fc4000800063f */
[----:B------:R-:W-:Y:S01]  /*a7e0*/  ULOP3.LUT UR17, URZ, UR7, URZ, 0x33, !UPT ;  /* 0x000000073f117292 */ /* 0x000fe2000f8e333f */
[----:B------:R-:W-:Y:S01]  /*a7f0*/  ULDC UR6, c[0x0][0x14] ;  /* 0x0000050000067ab9 */ /* 0x000fe20000000800 */
[----:B------:R-:W-:Y:S01]  /*a800*/  ULDC.64 UR22, c[0x0][0x198] ;  /* 0x0000660000167ab9 */ /* 0x000fe20000000a00 */
[----:B------:R-:W-:Y:S02]  /*a810*/  UIMAD.WIDE.U32 UR20, UR4, UR6, URZ ;  /* 0x00000006041472a5 */ /* 0x000fe4000f8e003f */
[----:B------:R-:W-:Y:S01]  /*a820*/  UIMAD UR13, UR5, UR6, URZ ;  /* 0x00000006050d72a4 */ /* 0x000fe2000f8e023f */
[----:B0-----:R-:W-:-:S03]  /*a830*/  VIADD R0, R0, 0x3f ;  /* 0x0000003f00007836 */ /* 0x001fc60000000000 */
[----:B------:R-:W-:Y:S02]  /*a840*/  UIADD3 UR13, UR21, UR13, URZ ;  /* 0x0000000d150d7290 */ /* 0x000fe4000fffe03f */
[----:B------:R-:W-:-:S04]  /*a850*/  SHF.R.S32.HI R3, RZ, 0x1f, R0 ;  /* 0x0000001fff037819 */ /* 0x000fc80000011400 */
[----:B------:R-:W-:Y:S01]  /*a860*/  LEA.HI R3, R3, R0, RZ, 0x6 ;  /* 0x0000000003037211 */ /* 0x000fe200078f30ff */
[----:B------:R-:W-:Y:S01]  /*a870*/  IMAD.MOV.U32 R0, RZ, RZ, 0x1 ;  /* 0x00000001ff007424 */ /* 0x000fe200078e00ff */
[----:B-1----:R-:W-:Y:S02]  /*a880*/  LOP3.LUT R9, R9, 0x1, RZ, 0xc0, !PT ;  /* 0x0000000109097812 */ /* 0x002fe400078ec0ff */
[----:B------:R-:W-:Y:S01]  /*a890*/  SHF.R.S32.HI R10, RZ, 0x6, R3 ;  /* 0x00000006ff0a7819 */ /* 0x000fe20000011403 */
[----:B------:R-:W-:-:S04]  /*a8a0*/  IMAD.MOV.U32 R3, RZ, RZ, RZ ;  /* 0x000000ffff037224 */ /* 0x000fc800078e00ff */
[----:B------:R-:W-:-:S07]  /*a8b0*/  VIADD R12, R10, 0x1 ;  /* 0x000000010a0c7836 */ /* 0x000fce0000000000 */
.L_x_225:
[----:B------:R-:W-:-:S03]  /*a8c0*/  UMOV UR4, 0xffffffff ;  /* 0xffffffff00047882 */ /* 0x000fc60000000000 */
[----:B------:R-:W-:Y:S05]  /*a8d0*/  BRA.DIV UR4, `(.L_x_215) ;  /* 0x0000000e04d07947 */ /* 0x000fea000b800000 */
[----:B------:R-:W-:-:S13]  /*a8e0*/  ELECT P6, URZ, PT ;  /* 0x00000000003f782f */ /* 0x000fda00038c0000 */
.L_x_237:
[----:B------:R-:W0:Y:S01]  /*a8f0*/  LDC R4, c[0x0][0x28c] ;  /* 0x0000a300ff047b82 */ /* 0x000e220000000800 */
[----:B------:R-:W-:Y:S01]  /*a900*/  BSSY B1, `(.L_x_216) ;  /* 0x000003a000017945 */ /* 0x000fe20003800000 */
[----:B0-----:R-:W-:-:S13]  /*a910*/  ISETP.LT.OR P6, PT, R4, 0x1, !P6 ;  /* 0x000000010400780c */ /* 0x001fda00077c1670 */
[----:B------:R-:W-:Y:S05]  /*a920*/  @P6 BRA `(.L_x_217) ;  /* 0x0000000000dc6947 */ /* 0x000fea0003800000 */
[----:B------:R-:W-:Y:S02]  /*a930*/  IMAD R20, R20, 0x2, R9 ;  /* 0x0000000214147824 */ /* 0x000fe400078e0209 */
[----:B------:R-:W-:Y:S02]  /*a940*/  IMAD.SHL.U32 R21, R13, 0x80, RZ ;  /* 0x000000800d157824 */ /* 0x000fe400078e00ff */
[----:B------:R-:W-:Y:S02]  /*a950*/  IMAD.MOV.U32 R22, RZ, RZ, RZ ;  /* 0x000000ffff167224 */ /* 0x000fe400078e00ff */
[----:B------:R-:W-:Y:S02]  /*a960*/  IMAD.MOV.U32 R4, RZ, RZ, R12 ;  /* 0x000000ffff047224 */ /* 0x000fe400078e000c */
[----:B------:R-:W-:Y:S02]  /*a970*/  IMAD.MOV.U32 R5, RZ, RZ, R0 ;  /* 0x000000ffff057224 */ /* 0x000fe400078e0000 */
[----:B------:R-:W-:-:S02]  /*a980*/  IMAD.MOV.U32 R14, RZ, RZ, R3 ;  /* 0x000000ffff0e7224 */ /* 0x000fc400078e0003 */
[----:B------:R-:W-:-:S07]  /*a990*/  IMAD R15, R20, 0x58, RZ ;  /* 0x00000058140f7824 */ /* 0x000fce00078e02ff */
.L_x_220:
[----:B------:R-:W0:Y:S01]  /*a9a0*/  S2R R20, SR_CgaCtaId ;  /* 0x0000000000147919 */ /* 0x000e220000008800 */
[----:B------:R-:W-:Y:S02]  /*a9b0*/  MOV R7, 0x400 ;  /* 0x0000040000077802 */ /* 0x000fe40000000f00 */
[----:B------:R-:W-:-:S13]  /*a9c0*/  LOP3.LUT P1, RZ, R18, 0x7f, RZ, 0xc0, !PT ;  /* 0x0000007f12ff7812 */ /* 0x000fda000782c0ff */
[----:B------:R-:W1:Y:S01]  /*a9d0*/  @!P1 LDC R13, c[0x0][0x500] ;  /* 0x00014000ff0d9b82 */ /* 0x000e620000000800 */
[----:B0-----:R-:W-:Y:S02]  /*a9e0*/  LEA R23, R20, R7, 0x18 ;  /* 0x0000000714177211 */ /* 0x001fe400078ec0ff */
[----:B------:R-:W-:-:S03]  /*a9f0*/  SHF.L.U32 R7, R5, 0x1f, RZ ;  /* 0x0000001f05077819 */ /* 0x000fc600000006ff */
[----:B------:R-:W-:-:S04]  /*aa00*/  IMAD R20, R14, 0x8, R23 ;  /* 0x000000080e147824 */ /* 0x000fc800078e0217 */
[----:B------:R-:W0:Y:S02]  /*aa10*/  SYNCS.PHASECHK.TRANS64.TRYWAIT P0, [R20+URZ+0x28], R7 ;  /* 0x00002807140075a7 */ /* 0x000e24000800017f */
[----:B01----:R-:W-:Y:S05]  /*aa20*/  @!P0 BRA `(.L_x_218) ;  /* 0x0000000c009c8947 */ /* 0x003fea0003800000 */
.L_x_238:
[----:B0-----:R-:W-:Y:S01]  /*aa30*/  PRMT R7, R8, 0x9910, RZ ;  /* 0x0000991008077816 */ /* 0x001fe200000000ff */
[----:B------:R0:W-:Y:S03]  /*aa40*/  @!P1 SYNCS.ARRIVE.TRANS64 RZ, [R20+URZ], R13 ;  /* 0x0000000d14ff99a7 */ /* 0x0001e6000800003f */
[----:B------:R-:W-:-:S13]  /*aa50*/  ISETP.NE.AND P0, PT, R7, 0x2, PT ;  /* 0x000000020700780c */ /* 0x000fda0003f05270 */
[----:B0-----:R-:W-:Y:S05]  /*aa60*/  @P0 BRA `(.L_x_219) ;  /* 0x0000000000040947 */ /* 0x001fea0003800000 */
[----:B------:R-:W-:Y:S01]  /*aa70*/  BPT.TRAP 0x1 ;  /* 0x000000040000795c */ /* 0x000fe20000300000 */
.L_x_219:
[----:B------:R-:W-:Y:S01]  /*aa80*/  IMAD R7, R14, 0x2, R9 ;  /* 0x000000020e077824 */ /* 0x000fe200078e0209 */
[----:B------:R-:W-:Y:S01]  /*aa90*/  R2UR UR9, R20 ;  /* 0x00000000140972ca */ /* 0x000fe200000e0000 */
[--C-:B------:R-:W-:Y:S01]  /*aaa0*/  IMAD R13, R14, 0x4000, R23.reuse ;  /* 0x000040000e0d7824 */ /* 0x100fe200078e0217 */
[----:B------:R-:W-:Y:S01]  /*aab0*/  UIADD3 UR4, UP0, UR22, 0xf0, URZ ;  /* 0x000000f016047890 */ /* 0x000fe2000ff1e03f */
[----:B------:R-:W-:Y:S01]  /*aac0*/  IMAD R7, R7, 0x1600, RZ ;  /* 0x0000160007077824 */ /* 0x000fe200078e02ff */
[----:B------:R-:W-:Y:S01]  /*aad0*/  R2UR UR11, R21 ;  /* 0x00000000150b72ca */ /* 0x000fe200000e0000 */
[----:B------:R-:W-:Y:S01]  /*aae0*/  VIADD R4, R4, 0xffffffff ;  /* 0xffffffff04047836 */ /* 0x000fe20000000000 */
[----:B------:R-:W-:Y:S01]  /*aaf0*/  R2UR UR5, R13 ;  /* 0x000000000d0572ca */ /* 0x000fe200000e0000 */
[----:B------:R-:W-:Y:S01]  /*ab00*/  IMAD R7, R7, 0x2, R23 ;  /* 0x0000000207077824 */ /* 0x000fe200078e0217 */
[----:B------:R-:W-:Y:S01]  /*ab10*/  R2UR UR10, R22 ;  /* 0x00000000160a72ca */ /* 0x000fe200000e0000 */
[----:B------:R-:W-:Y:S01]  /*ab20*/  UIADD3 UR24, UP1, UR22, 0x1f0, URZ ;  /* 0x000001f016187890 */ /* 0x000fe2000ff3e03f */
[----:B------:R-:W-:Y:S01]  /*ab30*/  R2UR UR12, R6 ;  /* 0x00000000060c72ca */ /* 0x000fe200000e0000 */
[----:B------:R-:W-:Y:S01]  /*ab40*/  VIADD R14, R14, 0x1 ;  /* 0x000000010e0e7836 */ /* 0x000fe20000000000 */
[----:B------:R-:W-:Y:S01]  /*ab50*/  R2UR UR8, R7 ;  /* 0x00000000070872ca */ /* 0x000fe200000e0000 */
[----:B------:R-:W-:Y:S01]  /*ab60*/  UIADD3.X UR25, URZ, UR23, URZ, UP1, !UPT ;  /* 0x000000173f197290 */ /* 0x000fe20008ffe43f */
[----:B------:R-:W-:Y:S01]  /*ab70*/  R2UR UR19, R15 ;  /* 0x000000000f1372ca */ /* 0x000fe200000e0000 */
[----:B------:R-:W-:Y:S01]  /*ab80*/  UMOV UR6, 0x0 ;  /* 0x0000000000067882 */ /* 0x000fe20000000000 */
[----:B------:R-:W-:Y:S01]  /*ab90*/  ISETP.GT.AND P1, PT, R4, 0x1, PT ;  /* 0x000000010400780c */ /* 0x000fe20003f24270 */
[----:B------:R-:W-:Y:S01]  /*aba0*/  UMOV UR7, 0x10000000 ;  /* 0x1000000000077882 */ /* 0x000fe20000000000 */
[----:B------:R-:W-:Y:S01]  /*abb0*/  ISETP.NE.AND P0, PT, R14, 0x5, PT ;  /* 0x000000050e00780c */ /* 0x000fe20003f05270 */
[----:B------:R-:W-:Y:S01]  /*abc0*/  UIADD3 UR14, UR5, 0x100, URZ ;  /* 0x00000100050e7890 */ /* 0x000fe2000fffe03f */
[----:B------:R-:W-:Y:S01]  /*abd0*/  VIADD R22, R22, 0x40 ;  /* 0x0000004016167836 */ /* 0x000fe20000000000 */
[----:B------:R-:W-:Y:S01]  /*abe0*/  UIADD3.X UR5, URZ, UR23, URZ, UP0, !UPT ;  /* 0x000000173f057290 */ /* 0x000fe200087fe43f */
[----:B------:R-:W-:Y:S01]  /*abf0*/  SEL R20, RZ, 0x1, P0 ;  /* 0x00000001ff147807 */ /* 0x000fe20000000000 */
[----:B------:R-:W-:Y:S01]  /*ac00*/  UMOV UR26, 0x30000 ;  /* 0x00030000001a7882 */ /* 0x000fe20000000000 */
[----:B------:R-:W-:Y:S01]  /*ac10*/  SEL R14, R14, RZ, P0 ;  /* 0x000000ff0e0e7207 */ /* 0x000fe20000000000 */
[----:B------:R-:W-:Y:S01]  /*ac20*/  UIADD3 UR15, UR8, 0x14100, URZ ;  /* 0x00014100080f7890 */ /* 0x000fe2000fffe03f */
[----:B------:R-:W-:-:S02]  /*ac30*/  LOP3.LUT R5, R5, R20, RZ, 0x3c, !PT ;  /* 0x0000001405057212 */ /* 0x000fc400078e3cff */
[----:B------:R-:W-:Y:S02]  /*ac40*/  UMOV UR8, UR14 ;  /* 0x0000000e00087c82 */ /* 0x000fe40008000000 */
[----:B------:R0:W-:Y:S02]  /*ac50*/  UTMALDG.3D [UR8], [UR4], desc[UR6] ;  /* 0x00000608040075b4 */ /* 0x0001e40008011000 */
[----:B0-----:R-:W-:Y:S01]  /*ac60*/  UMOV UR8, UR15 ;  /* 0x0000000f00087c82 */ /* 0x001fe20008000000 */
[----:B------:R-:W-:Y:S02]  /*ac70*/  UMOV UR11, UR19 ;  /* 0x00000013000b7c82 */ /* 0x000fe40008000000 */
[----:B------:R0:W-:Y:S02]  /*ac80*/  UTMALDG.3D.MULTICAST [UR8], [UR24], UR26, desc[UR6] ;  /* 0x00000608180073b4 */ /* 0x0001e4000801181a */
[----:B0-----:R-:W-:Y:S05]  /*ac90*/  @P1 BRA `(.L_x_220) ;  /* 0xfffffffc00401947 */ /* 0x001fea000383ffff */
.L_x_217:
[----:B------:R-:W-:Y:S05]  /*aca0*/  BSYNC B1 ;  /* 0x0000000000017941 */ /* 0x000fea0003800000 */
.L_x_216:
[----:B------:R-:W-:Y:S01]  /*acb0*/  LOP3.LUT P1, RZ, R11, 0xff, RZ, 0xc0, !PT ;  /* 0x000000ff0bff7812 */ /* 0x000fe2000782c0ff */
[C---:B------:R-:W-:Y:S01]  /*acc0*/  IMAD.IADD R6, R10.reuse, 0x1, R3 ;  /* 0x000000010a067824 */ /* 0x040fe200078e0203 */
[----:B------:R-:W-:Y:S01]  /*acd0*/  ULDC.64 UR4, c[0x0][0x650] ;  /* 0x0001940000047ab9 */ /* 0x000fe20000000a00 */
[----:B------:R-:W-:Y:S01]  /*ace0*/  ISETP.GE.U32.AND P2, PT, R10, 0x5, PT ;  /* 0x000000050a00780c */ /* 0x000fe20003f46070 */
[----:B------:R-:W-:Y:S01]  /*acf0*/  BSSY B1, `(.L_x_221) ;  /* 0x000006b000017945 */ /* 0x000fe20003800000 */
[----:B------:R-:W-:Y:S01]  /*ad00*/  IMAD.MOV.U32 R13, RZ, RZ, -0x1 ;  /* 0xffffffffff0d7424 */ /* 0x000fe200078e00ff */
[----:B------:R-:W-:Y:S01]  /*ad10*/  ISETP.GT.U32.AND P0, PT, R6, 0x4, PT ;  /* 0x000000040600780c */ /* 0x000fe20003f04070 */
[----:B------:R-:W-:Y:S01]  /*ad20*/  IMAD.MOV.U32 R20, RZ, RZ, -0x1 ;  /* 0xffffffffff147424 */ /* 0x000fe200078e00ff */
[----:B------:R-:W-:Y:S02]  /*ad30*/  PRMT R11, RZ, 0x7610, R11 ;  /* 0x00007610ff0b7816 */ /* 0x000fe4000000000b */
[----:B------:R-:W-:-:S03]  /*ad40*/  ISETP.LT.U32.AND P0, PT, R10, 0x5, P0 ;  /* 0x000000050a00780c */ /* 0x000fc60000701070 */
[----:B------:R-:W0:Y:S01]  /*ad50*/  @P1 S2R R5, SR_CgaCtaId ;  /* 0x0000000000051919 */ /* 0x000e220000008800 */
[----:B------:R-:W-:-:S04]  /*ad60*/  @P1 MOV R4, 0x400 ;  /* 0x0000040000041802 */ /* 0x000fc80000000f00 */
[----:B0-----:R-:W-:Y:S01]  /*ad70*/  @P1 LEA R3, R5, R4, 0x18 ;  /* 0x0000000405031211 */ /* 0x001fe200078ec0ff */
[----:B------:R-:W-:-:S03]  /*ad80*/  IMAD.WIDE.U32 R4, R6, -0x33333333, RZ ;  /* 0xcccccccd06047825 */ /* 0x000fc600078e00ff */
[----:B------:R0:W-:Y:S01]  /*ad90*/  @P1 SYNCS.ARRIVE.TRANS64.A1T0 RZ, [R3+URZ+0x68], RZ ;  /* 0x000068ff03ff19a7 */ /* 0x0001e2000810003f */
[----:B------:R-:W-:Y:S02]  /*ada0*/  IADD3 R16, P1, R16, UR20, RZ ;  /* 0x0000001410107c10 */ /* 0x000fe4000ff3e0ff */
[----:B------:R-:W-:Y:S02]  /*adb0*/  SHF.R.U32.HI R5, RZ, 0x2, R5 ;  /* 0x00000002ff057819 */ /* 0x000fe40000011605 */
[----:B------:R-:W-:Y:S02]  /*adc0*/  IADD3.X R17, R17, UR13, RZ, P1, !PT ;  /* 0x0000000d11117c10 */ /* 0x000fe40008ffe4ff */
[----:B------:R-:W-:Y:S02]  /*add0*/  PRMT R4, RZ, 0x7610, R4 ;  /* 0x00007610ff047816 */ /* 0x000fe40000000004 */
[----:B0-----:R-:W-:Y:S02]  /*ade0*/  SEL R3, RZ, 0x1, !P0 ;  /* 0x00000001ff037807 */ /* 0x001fe40004000000 */
[----:B------:R-:W-:-:S02]  /*adf0*/  ISETP.GE.U32.AND P0, PT, R16, UR4, PT ;  /* 0x0000000410007c0c */ /* 0x000fc4000bf06070 */
[----:B------:R-:W-:Y:S01]  /*ae00*/  LOP3.LUT R0, R0, R3, RZ, 0x3c, !PT ;  /* 0x0000000300007212 */ /* 0x000fe200078e3cff */
[----:B------:R-:W-:Y:S01]  /*ae10*/  IMAD R3, R5, -0x5, R6 ;  /* 0xfffffffb05037824 */ /* 0x000fe200078e0206 */
[----:B------:R-:W-:Y:S01]  /*ae20*/  ISETP.GE.U32.AND.EX P0, PT, R17, UR5, PT, P0 ;  /* 0x0000000511007c0c */ /* 0x000fe2000bf06100 */
[----:B------:R-:W-:Y:S01]  /*ae30*/  IMAD.MOV.U32 R6, RZ, RZ, -0x1 ;  /* 0xffffffffff067424 */ /* 0x000fe200078e00ff */
[----:B------:R-:W-:-:S11]  /*ae40*/  @P2 LOP3.LUT R0, R0, 0x1, R5, 0x78, !PT ;  /* 0x0000000100002812 */ /* 0x000fd600078e7805 */
[----:B------:R-:W-:Y:S05]  /*ae50*/  @P0 BRA `(.L_x_222) ;  /* 0x0000000400500947 */ /* 0x000fea0003800000 */
[----:B------:R-:W0:Y:S01]  /*ae60*/  S2R R15, SR_CTAID.X ;  /* 0x00000000000f7919 */ /* 0x000e220000002500 */
[----:B------:R-:W-:Y:S01]  /*ae70*/  ULDC.64 UR4, c[0x0][0x628] ;  /* 0x00018a0000047ab9 */ /* 0x000fe20000000a00 */
[----:B------:R-:W1:Y:S01]  /*ae80*/  LDC R20, c[0x0][0x144] ;  /* 0x00005100ff147b82 */ /* 0x000e620000000800 */
[----:B------:R-:W-:Y:S01]  /*ae90*/  ISETP.NE.U32.AND P0, PT, RZ, UR4, PT ;  /* 0x00000004ff007c0c */ /* 0x000fe2000bf05070 */
[----:B------:R-:W2:Y:S01]  /*aea0*/  S2R R13, SR_CTAID.Y ;  /* 0x00000000000d7919 */ /* 0x000ea20000002600 */
[----:B------:R-:W-:Y:S01]  /*aeb0*/  ULDC UR7, c[0x0][0x630] ;  /* 0x00018c0000077ab9 */ /* 0x000fe20000000800 */
[----:B------:R-:W-:Y:S01]  /*aec0*/  ULDC UR8, c[0x0][0x150] ;  /* 0x0000540000087ab9 */ /* 0x000fe20000000800 */
[----:B------:R-:W-:Y:S01]  /*aed0*/  ISETP.NE.AND.EX P0, PT, RZ, UR5, PT, P0 ;  /* 0x00000005ff007c0c */ /* 0x000fe2000bf05300 */
[----:B------:R-:W-:Y:S02]  /*aee0*/  IMAD.MOV.U32 R4, RZ, RZ, R16 ;  /* 0x000000ffff047224 */ /* 0x000fe400078e0010 */
[----:B------:R-:W-:Y:S01]  /*aef0*/  IMAD.MOV.U32 R5, RZ, RZ, R17 ;  /* 0x000000ffff057224 */ /* 0x000fe200078e0011 */
[----:B0-----:R-:W-:-:S09]  /*af00*/  I2FP.F32.U32 R22, R15 ;  /* 0x0000000f00167245 */ /* 0x001fd20000201000 */
[----:B------:R-:W-:Y:S05]  /*af10*/  @!P0 BRA `(.L_x_223) ;  /* 0x0000000000288947 */ /* 0x000fea0003800000 */
[----:B------:R-:W-:Y:S02]  /*af20*/  ULDC UR6, c[0x0][0x634] ;  /* 0x00018d0000067ab9 */ /* 0x000fe40000000800 */
[----:B------:R-:W-:-:S05]  /*af30*/  IADD3 R5, P0, R16, UR6, RZ ;  /* 0x0000000610057c10 */ /* 0x000fca000ff1e0ff */
[----:B------:R-:W-:-:S04]  /*af40*/  IMAD.X R21, RZ, RZ, R17, P0 ;  /* 0x000000ffff157224 */ /* 0x000fc800000e0611 */
[----:B------:R-:W-:-:S04]  /*af50*/  IMAD.WIDE.U32 R6, R21, UR4, RZ ;  /* 0x0000000415067c25 */ /* 0x000fc8000f8e00ff */
[----:B------:R-:W-:-:S04]  /*af60*/  IMAD.WIDE.U32 R6, P0, R5, UR5, R6 ;  /* 0x0000000505067c25 */ /* 0x000fc8000f800006 */
[----:B------:R-:W-:-:S04]  /*af70*/  IMAD.WIDE.U32 R4, R5, UR4, RZ ;  /* 0x0000000405047c25 */ /* 0x000fc8000f8e00ff */
[----:B------:R-:W-:Y:S01]  /*af80*/  IMAD.MOV.U32 R4, RZ, RZ, R7 ;  /* 0x000000ffff047224 */ /* 0x000fe200078e0007 */
[----:B------:R-:W-:Y:S01]  /*af90*/  IADD3 RZ, P1, R5, R6, RZ ;  /* 0x0000000605ff7210 */ /* 0x000fe20007f3e0ff */
[----:B------:R-:W-:-:S04]  /*afa0*/  IMAD.X R5, RZ, RZ, RZ, P0 ;  /* 0x000000ffff057224 */ /* 0x000fc800000e06ff */
[----:B------:R-:W-:-:S08]  /*afb0*/  IMAD.WIDE.U32.X R4, R21, UR5, R4, P1 ;  /* 0x0000000515047c25 */ /* 0x000fd000088e0404 */
.L_x_223:
[----:B------:R-:W-:Y:S01]  /*afc0*/  FMUL R22, R22, UR8 ;  /* 0x0000000816167c20 */ /* 0x000fe20008400000 */
[--C-:B------:R-:W-:Y:S01]  /*afd0*/  SHF.R.U64 R14, R4, UR7, R5.reuse ;  /* 0x00000007040e7c19 */ /* 0x100fe20008001205 */
[----:B------:R-:W-:Y:S01]  /*afe0*/  ULDC.64 UR4, c[0x0][0x620] ;  /* 0x0001880000047ab9 */ /* 0x000fe20000000a00 */
[----:B------:R-:W-:Y:S01]  /*aff0*/  SHF.R.U32.HI R4, RZ, UR7, R5 ;  /* 0x00000007ff047c19 */ /* 0x000fe20008011605 */
[----:B------:R-:W-:Y:S01]  /*b000*/  ULDC.64 UR6, c[0x0][0x640] ;  /* 0x0001900000067ab9 */ /* 0x000fe20000000a00 */
[----:B------:R-:W-:Y:S01]  /*b010*/  IADD3 R5, P0, RZ, -R14, RZ ;  /* 0x8000000eff057210 */ /* 0x000fe20007f1e0ff */
[----:B------:R-:W0:Y:S04]  /*b020*/  F2I.U32.TRUNC.NTZ R22, R22 ;  /* 0x0000001600167305 */ /* 0x000e28000020f000 */
[----:B------:R-:W-:Y:S01]  /*b030*/  IMAD.X R4, RZ, RZ, ~R4, P0 ;  /* 0x000000ffff047224 */ /* 0x000fe200000e0e04 */
[----:B------:R-:W-:-:S03]  /*b040*/  ISETP.NE.U32.AND P0, PT, RZ, UR6, PT ;  /* 0x00000006ff007c0c */ /* 0x000fc6000bf05070 */
[----:B------:R-:W-:Y:S01]  /*b050*/  IMAD R4, R4, UR4, RZ ;  /* 0x0000000404047c24 */ /* 0x000fe2000f8e02ff */
[----:B------:R-:W-:-:S03]  /*b060*/  ISETP.NE.AND.EX P0, PT, RZ, UR7, PT, P0 ;  /* 0x00000007ff007c0c */ /* 0x000fc6000bf05300 */
[C---:B------:R-:W-:Y:S01]  /*b070*/  IMAD R7, R5.reuse, UR5, R4 ;  /* 0x0000000505077c24 */ /* 0x040fe2000f8e0204 */
[----:B------:R-:W-:Y:S01]  /*b080*/  ULDC UR5, c[0x0][0x154] ;  /* 0x0000550000057ab9 */ /* 0x000fe20000000800 */
[----:B------:R-:W-:Y:S01]  /*b090*/  IMAD.WIDE.U32 R4, R5, UR4, R16 ;  /* 0x0000000405047c25 */ /* 0x000fe2000f8e0010 */
[----:B------:R-:W-:-:S03]  /*b0a0*/  ULDC UR4, c[0x0][0x618] ;  /* 0x0001860000047ab9 */ /* 0x000fc60000000800 */
[----:B0-----:R-:W-:Y:S02]  /*b0b0*/  IMAD.MOV R6, RZ, RZ, -R22 ;  /* 0x000000ffff067224 */ /* 0x001fe400078e0a16 */
[----:B------:R-:W-:Y:S02]  /*b0c0*/  IMAD.IADD R5, R5, 0x1, R7 ;  /* 0x0000000105057824 */ /* 0x000fe400078e0207 */
[----:B-1----:R-:W-:Y:S01]  /*b0d0*/  IMAD R15, R20, R6, R15 ;  /* 0x00000006140f7224 */ /* 0x002fe200078e020f */
[----:B--2---:R-:W-:Y:S01]  /*b0e0*/  I2FP.F32.U32 R6, R13 ;  /* 0x0000000d00067245 */ /* 0x004fe20000201000 */
[----:B------:R-:W0:Y:S01]  /*b0f0*/  LDC R20, c[0x0][0x148] ;  /* 0x00005200ff147b82 */ /* 0x000e220000000800 */
[--C-:B------:R-:W-:Y:S02]  /*b100*/  SHF.R.U64 R21, R4, UR4, R5.reuse ;  /* 0x0000000404157c19 */ /* 0x100fe40008001205 */
[----:B------:R-:W-:Y:S01]  /*b110*/  SHF.R.U32.HI R4, RZ, UR4, R5 ;  /* 0x00000004ff047c19 */ /* 0x000fe20008011605 */
[----:B------:R-:W-:Y:S01]  /*b120*/  FMUL R6, R6, UR5 ;  /* 0x0000000506067c20 */ /* 0x000fe20008400000 */
[----:B------:R-:W-:-:S02]  /*b130*/  ULDC UR4, c[0x0][0x608] ;  /* 0x0001820000047ab9 */ /* 0x000fc40000000800 */
[--C-:B------:R-:W-:Y:S01]  /*b140*/  SHF.R.U64 R23, R21, UR4, R4.reuse ;  /* 0x0000000415177c19 */ /* 0x100fe20008001204 */
[----:B------:R1:W2:Y:S01]  /*b150*/  F2I.U32.TRUNC.NTZ R24, R6 ;  /* 0x0000000600187305 */ /* 0x0002a2000020f000 */
[----:B------:R-:W-:Y:S01]  /*b160*/  SHF.R.U32.HI R4, RZ, UR4, R4 ;  /* 0x00000004ff047c19 */ /* 0x000fe20008011604 */
[----:B------:R-:W-:-:S03]  /*b170*/  ULDC UR4, c[0x0][0x658] ;  /* 0x0001960000047ab9 */ /* 0x000fc60000000800 */
[--C-:B------:R-:W-:Y:S02]  /*b180*/  SHF.R.U64 R22, R23, UR4, R4.reuse ;  /* 0x0000000417167c19 */ /* 0x100fe40008001204 */
[----:B------:R-:W-:-:S03]  /*b190*/  SHF.R.U32.HI R25, RZ, UR4, R4 ;  /* 0x00000004ff197c19 */ /* 0x000fc60008011604 */
[----:B------:R-:W-:Y:S02]  /*b1a0*/  IMAD.MOV.U32 R4, RZ, RZ, R22 ;  /* 0x000000ffff047224 */ /* 0x000fe400078e0016 */
[----:B------:R-:W-:Y:S01]  /*b1b0*/  IMAD.MOV.U32 R5, RZ, RZ, R25 ;  /* 0x000000ffff057224 */ /* 0x000fe200078e0019 */
[----:B-1----:R-:W-:Y:S06]  /*b1c0*/  @!P0 BRA `(.L_x_224) ;  /* 0x0000000000288947 */ /* 0x002fec0003800000 */
        /* <DEDUP_REMOVED lines=10> */
.L_x_224:
[----:B------:R-:W-:Y:S01]  /*b270*/  ISETP.NE.AND P0, PT, R2, 0x1, PT ;  /* 0x000000010200780c */ /* 0x000fe20003f05270 */
[----:B------:R-:W-:Y:S01]  /*b280*/  ULDC UR4, c[0x0][0x648] ;  /* 0x0001920000047ab9 */ /* 0x000fe20000000800 */
[----:B------:R-:W-:Y:S01]  /*b290*/  LOP3.LUT R23, R23, UR17, RZ, 0xc0, !PT ;  /* 0x0000001117177c12 */ /* 0x000fe2000f8ec0ff */
[----:B--2---:R-:W-:Y:S01]  /*b2a0*/  IMAD.MOV R24, RZ, RZ, -R24 ;  /* 0x000000ffff187224 */ /* 0x004fe200078e0a18 */
[----:B------:R-:W-:Y:S01]  /*b2b0*/  SHF.R.U64 R4, R4, UR4, R5 ;  /* 0x0000000404047c19 */ /* 0x000fe20008001205 */
[----:B------:R-:W-:Y:S01]  /*b2c0*/  ULDC UR4, c[0x0][0x638] ;  /* 0x00018e0000047ab9 */ /* 0x000fe20000000800 */
[----:B------:R-:W-:Y:S01]  /*b2d0*/  LOP3.LUT R21, R21, UR16, RZ, 0xc0, !PT ;  /* 0x0000001015157c12 */ /* 0x000fe2000f8ec0ff */
[----:B------:R-:W-:Y:S01]  /*b2e0*/  ULDC UR5, c[0x0][0x610] ;  /* 0x0001840000057ab9 */ /* 0x000fe20000000800 */
[----:B------:R-:W-:Y:S02]  /*b2f0*/  IMAD.MOV.U32 R6, RZ, RZ, R14 ;  /* 0x000000ffff067224 */ /* 0x000fe400078e000e */
[----:B------:R-:W-:-:S02]  /*b300*/  IMAD.MOV R5, RZ, RZ, -R4 ;  /* 0x000000ffff057224 */ /* 0x000fc400078e0a04 */
[----:B------:R-:W-:Y:S02]  /*b310*/  IMAD R4, R4, UR18, R23 ;  /* 0x0000001204047c24 */ /* 0x000fe4000f8e0217 */
[----:B0-----:R-:W-:Y:S02]  /*b320*/  @P0 IMAD R15, R20, R24, R13 ;  /* 0x00000018140f0224 */ /* 0x001fe400078e020d */
[----:B------:R-:W-:Y:S01]  /*b330*/  IMAD R22, R5, UR4, R22 ;  /* 0x0000000405167c24 */ /* 0x000fe2000f8e0216 */
[----:B------:R-:W-:Y:S01]  /*b340*/  ULDC UR4, c[0x0][0x600] ;  /* 0x0001800000047ab9 */ /* 0x000fe20000000800 */
[----:B------:R-:W-:Y:S02]  /*b350*/  IMAD R15, R4, UR5, R15 ;  /* 0x00000005040f7c24 */ /* 0x000fe4000f8e020f */
[----:B------:R-:W-:Y:S02]  /*b360*/  IMAD R22, R22, UR4, R21 ;  /* 0x0000000416167c24 */ /* 0x000fe4000f8e0215 */
[----:B------:R-:W-:-:S03]  /*b370*/  IMAD.MOV.U32 R4, RZ, RZ, 0x1 ;  /* 0x00000001ff047424 */ /* 0x000fc600078e00ff */
[----:B------:R-:W-:Y:S02]  /*b380*/  SEL R20, R22, R15, !P0 ;  /* 0x0000000f16147207 */ /* 0x000fe40004000000 */
[----:B------:R-:W-:-:S07]  /*b390*/  SEL R13, R15, R22, !P0 ;  /* 0x000000160f0d7207 */ /* 0x000fce0004000000 */
.L_x_222:
[----:B------:R-:W-:Y:S05]  /*b3a0*/  BSYNC B1 ;  /* 0x0000000000017941 */ /* 0x000fea0003800000 */
.L_x_221:
[----:B------:R-:W-:-:S13]  /*b3b0*/  LOP3.LUT P0, RZ, R4, 0xff, RZ, 0xc0, !PT ;  /* 0x000000ff04ff7812 */ /* 0x000fda000780c0ff */
[----:B------:R-:W-:Y:S05]  /*b3c0*/  @P0 BRA `(.L_x_225) ;  /* 0xfffffff4003c0947 */ /* 0x000fea000383ffff */
[----:B------:R-:W-:Y:S05]  /*b3d0*/  BSYNC B0 ;  /* 0x0000000000007941 */ /* 0x000fea0003800000 */
.L_x_214:
[----:B------:R-:W-:-:S03]  /*b3e0*/  UMOV UR4, 0xffffffff ;  /* 0xffffffff00047882 */ /* 0x000fc60000000000 */
[----:B------:R-:W-:Y:S05]  /*b3f0*/  BRA.DIV UR4, `(.L_x_226) ;  /* 0x00000006043c7947 */ /* 0x000fea000b800000 */
[----:B------:R-:W-:-:S13]  /*b400*/  ELECT P6, URZ, PT ;  /* 0x00000000003f782f */ /* 0x000fda00038c0000 */
.L_x_241:
[----:B------:R-:W-:Y:S04]  /*b410*/  BSSY B0, `(.L_x_227) ;  /* 0x0000034000007945 */ /* 0x000fe80003800000 */
[----:B------:R-:W-:Y:S05]  /*b420*/  @!P6 BRA `(.L_x_228) ;  /* 0x0000000000c8e947 */ /* 0x000fea0003800000 */
[----:B------:R-:W-:-:S04]  /*b430*/  LOP3.LUT R19, R19, 0x2, RZ, 0xfc, !PT ;  /* 0x0000000213137812 */ /* 0x000fc800078efcff */
[----:B------:R-:W-:-:S13]  /*b440*/  ISETP.NE.AND P0, PT, R19, 0x3, PT ;  /* 0x000000031300780c */ /* 0x000fda0003f05270 */
[----:B------:R-:W-:Y:S05]  /*b450*/  @!P0 BRA `(.L_x_229) ;  /* 0x0000000000048947 */ /* 0x000fea0003800000 */
[----:B------:R-:W-:Y:S01]  /*b460*/  BPT.TRAP 0x1 ;  /* 0x000000040000795c */ /* 0x000fe20000300000 */
.L_x_229:
[----:B------:R-:W0:Y:S01]  /*b470*/  S2R R5, SR_CgaCtaId ;  /* 0x0000000000057919 */ /* 0x000e220000008800 */
[----:B------:R-:W-:Y:S02]  /*b480*/  MOV R2, 0x400 ;  /* 0x0000040000027802 */ /* 0x000fe40000000f00 */
[----:B------:R-:W-:Y:S02]  /*b490*/  SHF.L.U32 R4, R0, 0x1f, RZ ;  /* 0x0000001f00047819 */ /* 0x000fe400000006ff */
[----:B0-----:R-:W-:-:S05]  /*b4a0*/  LEA R2, R5, R2, 0x18 ;  /* 0x0000000205027211 */ /* 0x001fca00078ec0ff */
[----:B------:R-:W-:-:S04]  /*b4b0*/  VIADD R2, R2, 0x28 ;  /* 0x0000002802027836 */ /* 0x000fc80000000000 */
[C---:B------:R-:W-:Y:S02]  /*b4c0*/  IMAD R7, R3.reuse, 0x8, R2 ;  /* 0x0000000803077824 */ /* 0x040fe400078e0202 */
[----:B------:R-:W-:Y:S02]  /*b4d0*/  VIADD R3, R3, 0x1 ;  /* 0x0000000103037836 */ /* 0x000fe40000000000 */
[----:B------:R-:W0:Y:S03]  /*b4e0*/  SYNCS.PHASECHK.TRANS64.TRYWAIT P0, [R7+URZ], R4 ;  /* 0x00000004070075a7 */ /* 0x000e26000800017f */
[----:B------:R-:W-:-:S04]  /*b4f0*/  ISETP.NE.AND P1, PT, R3, 0x5, PT ;  /* 0x000000050300780c */ /* 0x000fc80003f25270 */
[----:B------:R-:W-:Y:S02]  /*b500*/  SEL R5, RZ, 0x1, P1 ;  /* 0x00000001ff057807 */ /* 0x000fe40000800000 */
[----:B------:R-:W-:Y:S02]  /*b510*/  SEL R3, R3, RZ, P1 ;  /* 0x000000ff03037207 */ /* 0x000fe40000800000 */
[----:B------:R-:W-:-:S03]  /*b520*/  LOP3.LUT R6, R0, R5, RZ, 0x3c, !PT ;  /* 0x0000000500067212 */ /* 0x000fc600078e3cff */
[----:B------:R-:W-:Y:S01]  /*b530*/  IMAD R8, R3, 0x8, R2 ;  /* 0x0000000803087824 */ /* 0x000fe200078e0202 */
[----:B------:R-:W-:Y:S01]  /*b540*/  SHF.L.U32 R5, R6, 0x1f, RZ ;  /* 0x0000001f06057819 */ /* 0x000fe200000006ff */
[----:B0-----:R-:W-:Y:S06]  /*b550*/  @!P0 BRA `(.L_x_230) ;  /* 0x0000000400048947 */ /* 0x001fec0003800000 */
.L_x_242:
[----:B------:R-:W1:Y:S01]  /*b560*/  SYNCS.PHASECHK.TRANS64.TRYWAIT P0, [R8+URZ], R5 ;  /* 0x00000005080075a7 */ /* 0x000e62000800017f */
[----:B------:R-:W-:-:S05]  /*b570*/  VIADD R0, R3, 0x1 ;  /* 0x0000000103007836 */ /* 0x000fca0000000000 */
[----:B------:R-:W-:-:S04]  /*b580*/  ISETP.NE.AND P1, PT, R0, 0x5, PT ;  /* 0x000000050000780c */ /* 0x000fc80003f25270 */
[----:B------:R-:W-:Y:S02]  /*b590*/  SEL R3, RZ, 0x1, P1 ;  /* 0x00000001ff037807 */ /* 0x000fe40000800000 */
[----:B0-----:R-:W-:Y:S02]  /*b5a0*/  SEL R7, R0, RZ, P1 ;  /* 0x000000ff00077207 */ /* 0x001fe40000800000 */
[----:B------:R-:W-:-:S03]  /*b5b0*/  LOP3.LUT R6, R6, R3, RZ, 0x3c, !PT ;  /* 0x0000000306067212 */ /* 0x000fc600078e3cff */
[----:B------:R-:W-:Y:S01]  /*b5c0*/  IMAD R9, R7, 0x8, R2 ;  /* 0x0000000807097824 */ /* 0x000fe200078e0202 */
[----:B------:R-:W-:Y:S01]  /*b5d0*/  SHF.L.U32 R4, R6, 0x1f, RZ ;  /* 0x0000001f06047819 */ /* 0x000fe200000006ff */
[----:B-1----:R-:W-:Y:S06]  /*b5e0*/  @!P0 BRA `(.L_x_231) ;  /* 0x0000000000f48947 */ /* 0x002fec0003800000 */
.L_x_243:
[----:B------:R-:W1:Y:S01]  /*b5f0*/  SYNCS.PHASECHK.TRANS64.TRYWAIT P0, [R9+URZ], R4 ;  /* 0x00000004090075a7 */ /* 0x000e62000800017f */
[----:B------:R-:W-:-:S05]  /*b600*/  VIADD R0, R7, 0x1 ;  /* 0x0000000107007836 */ /* 0x000fca0000000000 */
[----:B------:R-:W-:-:S04]  /*b610*/  ISETP.NE.AND P1, PT, R0, 0x5, PT ;  /* 0x000000050000780c */ /* 0x000fc80003f25270 */
[----:B------:R-:W-:Y:S02]  /*b620*/  SEL R3, RZ, 0x1, P1 ;  /* 0x00000001ff037807 */ /* 0x000fe40000800000 */
[----:B------:R-:W-:Y:S02]  /*b630*/  SEL R7, R0, RZ, P1 ;  /* 0x000000ff00077207 */ /* 0x000fe40000800000 */
[----:B------:R-:W-:-:S03]  /*b640*/  LOP3.LUT R11, R6, R3, RZ, 0x3c, !PT ;  /* 0x00000003060b7212 */ /* 0x000fc600078e3cff */
[----:B------:R-:W-:Y:S01]  /*b650*/  IMAD R6, R7, 0x8, R2 ;  /* 0x0000000807067824 */ /* 0x000fe200078e0202 */
[----:B0-----:R-:W-:Y:S01]  /*b660*/  SHF.L.U32 R5, R11, 0x1f, RZ ;  /* 0x0000001f0b057819 */ /* 0x001fe200000006ff */
[----:B-1----:R-:W-:Y:S06]  /*b670*/  @!P0 BRA `(.L_x_232) ;  /* 0x0000000000e48947 */ /* 0x002fec0003800000 */
.L_x_244:
[----:B------:R-:W1:Y:S01]  /*b680*/  SYNCS.PHASECHK.TRANS64.TRYWAIT P0, [R6+URZ], R5 ;  /* 0x00000005060075a7 */ /* 0x000e62000800017f */
[----:B------:R-:W-:-:S05]  /*b690*/  VIADD R0, R7, 0x1 ;  /* 0x0000000107007836 */ /* 0x000fca0000000000 */
[----:B------:R-:W-:-:S04]  /*b6a0*/  ISETP.NE.AND P1, PT, R0, 0x5, PT ;  /* 0x000000050000780c */ /* 0x000fc80003f25270 */
[----:B0-----:R-:W-:Y:S02]  /*b6b0*/  SEL R4, RZ, 0x1, P1 ;  /* 0x00000001ff047807 */ /* 0x001fe40000800000 */
[----:B------:R-:W-:Y:S02]  /*b6c0*/  SEL R3, R0, RZ, P1 ;  /* 0x000000ff00037207 */ /* 0x000fe40000800000 */
[----:B------:R-:W-:Y:S01]  /*b6d0*/  LOP3.LUT R0, R11, R4, RZ, 0x3c, !PT ;  /* 0x000000040b007212 */ /* 0x000fe200078e3cff */
[----:B-1----:R-:W-:Y:S06]  /*b6e0*/  @!P0 BRA `(.L_x_233) ;  /* 0x0000000000dc8947 */ /* 0x002fec0003800000 */
.L_x_245:
[----:B------:R-:W-:Y:S01]  /*b6f0*/  IMAD R3, R3, 0x8, R2 ;  /* 0x0000000803037824 */ /* 0x000fe200078e0202 */
[----:B------:R-:W-:-:S07]  /*b700*/  SHF.L.U32 R0, R0, 0x1f, RZ ;  /* 0x0000001f00007819 */ /* 0x000fce00000006ff */
.L_x_234:
[----:B-1----:R1:W2:Y:S02]  /*b710*/  SYNCS.PHASECHK.TRANS64.TRYWAIT P0, [R3+URZ], R0 ;  /* 0x00000000030075a7 */ /* 0x0022a4000800017f */
[----:B--2---:R-:W-:Y:S05]  /*b720*/  @!P0 NANOSLEEP.SYNCS 0x989680 ;  /* 0x009896800000895d */ /* 0x004fea0003900000 */
[----:B------:R-:W2:Y:S02]  /*b730*/  @!P0 SYNCS.PHASECHK.TRANS64 P0, [R3+URZ], R0 ;  /* 0x00000000030085a7 */ /* 0x000ea4000800007f */
[----:B--2---:R-:W-:Y:S05]  /*b740*/  @!P0 BRA `(.L_x_234) ;  /* 0xfffffffc00f08947 */ /* 0x004fea000383ffff */
.L_x_228:
[----:B------:R-:W-:Y:S05]  /*b750*/  BSYNC B0 ;  /* 0x0000000000007941 */ /* 0x000fea0003800000 */
.L_x_227:
[----:B------:R-:W-:Y:S05]  /*b760*/  EXIT ;  /* 0x000000000000794d */ /* 0x000fea0003800000 */
.L_x_21:
[----:B---3--:R3:W4:Y:S02]  /*b770*/  SYNCS.PHASECHK.TRANS64.TRYWAIT P1, [R3+URZ], R0 ;  /* 0x00000000030075a7 */ /* 0x008724000802017f */
[----:B----4-:R-:W-:Y:S05]  /*b780*/  @!P1 NANOSLEEP.SYNCS 0x989680 ;  /* 0x009896800000995d */ /* 0x010fea0003900000 */
[----:B------:R-:W4:Y:S02]  /*b790*/  @!P1 SYNCS.PHASECHK.TRANS64 P1, [R3+URZ], R0 ;  /* 0x00000000030095a7 */ /* 0x000f24000802007f */
[----:B----4-:R-:W-:Y:S05]  /*b7a0*/  @!P1 BRA `(.L_x_21) ;  /* 0xfffffffc00f09947 */ /* 0x010fea000383ffff */
[----:B------:R-:W-:Y:S05]  /*b7b0*/  BRA `(.L_x_20) ;  /* 0xffffff5c004c7947 */ /* 0x000fea000383ffff */
.L_x_26:
[----:B-1----:R-:W-:-:S04]  /*b7c0*/  IMAD.U32 R6, RZ, RZ, UR7 ;  /* 0x00000007ff067e24 */ /* 0x002fc8000f8e00ff */
[----:B------:R1:W2:Y:S03]  /*b7d0*/  SYNCS.PHASECHK.TRANS64.TRYWAIT P1, [R6+URZ], R5 ;  /* 0x00000005060075a7 */ /* 0x0002a6000802017f */
[----:B--2---:R-:W-:Y:S05]  /*b7e0*/  @!P1 NANOSLEEP.SYNCS 0x989680 ;  /* 0x009896800000995d */ /* 0x004fea0003900000 */
[----:B------:R-:W2:Y:S02]  /*b7f0*/  @!P1 SYNCS.PHASECHK.TRANS64 P1, [R6+URZ], R5 ;  /* 0x00000005060095a7 */ /* 0x000ea4000802007f */
[----:B--2---:R-:W-:Y:S05]  /*b800*/  @!P1 BRA `(.L_x_26) ;  /* 0xfffffffc00ec9947 */ /* 0x004fea000383ffff */
[----:B------:R-:W-:Y:S05]  /*b810*/  BRA `(.L_x_25) ;  /* 0xffffff7000447947 */ /* 0x000fea000383ffff */
.L_x_215:
[----:B------:R-:W-:Y:S01]  /*b820*/  BSSY B1, `(.L_x_235) ;  /* 0x0000006000017945 */ /* 0x000fe20003800000 */
[----:B------:R-:W-:-:S07]  /*b830*/  IMAD.MOV.U32 R15, RZ, RZ, -0x1 ;  /* 0xffffffffff0f7424 */ /* 0x000fce00078e00ff */
[----:B------:R-:W-:Y:S05]  /*b840*/  WARPSYNC.COLLECTIVE R15, `(.L_x_236) ;  /* 0x000000000f0c7348 */ /* 0x000fea0003c00000 */
[----:B------:R-:W-:Y:S02]  /*b850*/  ELECT P6, UR62, PT ;  /* 0x00000000003e782f */ /* 0x000fe400038c0000 */
[----:B------:R-:W-:Y:S01]  /*b860*/  MOV R14, UR62 ;  /* 0x0000003e000e7c02 */ /* 0x000fe20008000f00 */
[----:B------:R-:W-:Y:S10]  /*b870*/  ENDCOLLECTIVE ;  /* 0x000000000000791b */ /* 0x000ff40003800000 */
.L_x_236:
[----:B------:R-:W-:Y:S05]  /*b880*/  BSYNC B1 ;  /* 0x0000000000017941 */ /* 0x000fea0003800000 */
.L_x_235:
[----:B------:R-:W-:Y:S05]  /*b890*/  BRA `(.L_x_237) ;  /* 0xfffffff000147947 */ /* 0x000fea000383ffff */
.L_x_218:
[----:B0-----:R0:W1:Y:S02]  /*b8a0*/  SYNCS.PHASECHK.TRANS64.TRYWAIT P0, [R20+URZ+0x28], R7 ;  /* 0x00002807140075a7 */ /* 0x001064000800017f */
[----:B-1----:R-:W-:Y:S05]  /*b8b0*/  @!P0 NANOSLEEP.SYNCS 0x989680 ;  /* 0x009896800000895d */ /* 0x002fea0003900000 */
[----:B------:R-:W1:Y:S02]  /*b8c0*/  @!P0 SYNCS.PHASECHK.TRANS64 P0, [R20+URZ+0x28], R7 ;  /* 0x00002807140085a7 */ /* 0x000e64000800007f */
[----:B-1----:R-:W-:Y:S05]  /*b8d0*/  @!P0 BRA `(.L_x_218) ;  /* 0xfffffffc00f08947 */ /* 0x002fea000383ffff */
[----:B------:R-:W-:Y:S05]  /*b8e0*/  BRA `(.L_x_238) ;  /* 0xfffffff000507947 */ /* 0x000fea000383ffff */
.L_x_226:
[----:B------:R-:W-:Y:S01]  /*b8f0*/  BSSY B0, `(.L_x_239) ;  /* 0x0000006000007945 */ /* 0x000fe20003800000 */
[----:B------:R-:W-:-:S07]  /*b900*/  IMAD.MOV.U32 R15, RZ, RZ, -0x1 ;  /* 0xffffffffff0f7424 */ /* 0x000fce00078e00ff */
[----:B------:R-:W-:Y:S05]  /*b910*/  WARPSYNC.COLLECTIVE R15, `(.L_x_240) ;  /* 0x000000000f0c7348 */ /* 0x000fea0003c00000 */
[----:B------:R-:W-:Y:S02]  /*b920*/  ELECT P6, UR62, PT ;  /* 0x00000000003e782f */ /* 0x000fe400038c0000 */
[----:B------:R-:W-:Y:S01]  /*b930*/  MOV R14, UR62 ;  /* 0x0000003e000e7c02 */ /* 0x000fe20008000f00 */
[----:B------:R-:W-:Y:S10]  /*b940*/  ENDCOLLECTIVE ;  /* 0x000000000000791b */ /* 0x000ff40003800000 */
.L_x_240:
[----:B------:R-:W-:Y:S05]  /*b950*/  BSYNC B0 ;  /* 0x0000000000007941 */ /* 0x000fea0003800000 */
.L_x_239:
[----:B------:R-:W-:Y:S05]  /*b960*/  BRA `(.L_x_241) ;  /* 0xfffffff800a87947 */ /* 0x000fea000383ffff */
.L_x_230:
[----:B0-----:R0:W1:Y:S02]  /*b970*/  SYNCS.PHASECHK.TRANS64.TRYWAIT P0, [R7+URZ], R4 ;  /* 0x00000004070075a7 */ /* 0x001064000800017f */
[----:B-1----:R-:W-:Y:S05]  /*b980*/  @!P0 NANOSLEEP.SYNCS 0x989680 ;  /* 0x009896800000895d */ /* 0x002fea0003900000 */
[----:B------:R-:W1:Y:S02]  /*b990*/  @!P0 SYNCS.PHASECHK.TRANS64 P0, [R7+URZ], R4 ;  /* 0x00000004070085a7 */ /* 0x000e64000800007f */
[----:B-1----:R-:W-:Y:S05]  /*b9a0*/  @!P0 BRA `(.L_x_230) ;  /* 0xfffffffc00f08947 */ /* 0x002fea000383ffff */
[----:B------:R-:W-:Y:S05]  /*b9b0*/  BRA `(.L_x_242) ;  /* 0xfffffff800e87947 */ /* 0x000fea000383ffff */
.L_x_231:
[----:B0-----:R0:W1:Y:S02]  /*b9c0*/  SYNCS.PHASECHK.TRANS64.TRYWAIT P0, [R8+URZ], R5 ;  /* 0x00000005080075a7 */ /* 0x001064000800017f */
[----:B-1----:R-:W-:Y:S05]  /*b9d0*/  @!P0 NANOSLEEP.SYNCS 0x989680 ;  /* 0x009896800000895d */ /* 0x002fea0003900000 */
[----:B------:R-:W1:Y:S02]  /*b9e0*/  @!P0 SYNCS.PHASECHK.TRANS64 P0, [R8+URZ], R5 ;  /* 0x00000005080085a7 */ /* 0x000e64000800007f */
[----:B-1----:R-:W-:Y:S05]  /*b9f0*/  @!P0 BRA `(.L_x_231) ;  /* 0xfffffffc00f08947 */ /* 0x002fea000383ffff */
[----:B------:R-:W-:Y:S05]  /*ba00*/  BRA `(.L_x_243) ;  /* 0xfffffff800f87947 */ /* 0x000fea000383ffff */
.L_x_232:
[----:B0-----:R0:W1:Y:S02]  /*ba10*/  SYNCS.PHASECHK.TRANS64.TRYWAIT P0, [R9+URZ], R4 ;  /* 0x00000004090075a7 */ /* 0x001064000800017f */
[----:B-1----:R-:W-:Y:S05]  /*ba20*/  @!P0 NANOSLEEP.SYNCS 0x989680 ;  /* 0x009896800000895d */ /* 0x002fea0003900000 */
[----:B------:R-:W1:Y:S02]  /*ba30*/  @!P0 SYNCS.PHASECHK.TRANS64 P0, [R9+URZ], R4 ;  /* 0x00000004090085a7 */ /* 0x000e64000800007f */
[----:B-1----:R-:W-:Y:S05]  /*ba40*/  @!P0 BRA `(.L_x_232) ;  /* 0xfffffffc00f08947 */ /* 0x002fea000383ffff */
[----:B------:R-:W-:Y:S05]  /*ba50*/  BRA `(.L_x_244) ;  /* 0xfffffffc00087947 */ /* 0x000fea000383ffff */
.L_x_233:
[----:B0-----:R0:W1:Y:S02]  /*ba60*/  SYNCS.PHASECHK.TRANS64.TRYWAIT P0, [R6+URZ], R5 ;  /* 0x00000005060075a7 */ /* 0x001064000800017f */
[----:B-1----:R-:W-:Y:S05]  /*ba70*/  @!P0 NANOSLEEP.SYNCS 0x989680 ;  /* 0x009896800000895d */ /* 0x002fea0003900000 */
[----:B------:R-:W1:Y:S02]  /*ba80*/  @!P0 SYNCS.PHASECHK.TRANS64 P0, [R6+URZ], R5 ;  /* 0x00000005060085a7 */ /* 0x000e64000800007f */
[----:B-1----:R-:W-:Y:S05]  /*ba90*/  @!P0 BRA `(.L_x_233) ;  /* 0xfffffffc00f08947 */ /* 0x002fea000383ffff */
[----:B------:R-:W-:Y:S05]  /*baa0*/  BRA `(.L_x_245) ;  /* 0xfffffffc00107947 */ /* 0x000fea000383ffff */
.L_x_246:
[----:B------:R-:W-:-:S00]  /*bab0*/  BRA `(.L_x_246) ;  /* 0xfffffffc00fc7947 */ /* 0x000fc0000383ffff */
[----:B------:R-:W-:-:S00]  /*bac0*/  NOP ;  /* 0x0000000000007918 */ /* 0x000fc00000000000 */
        /* <DEDUP_REMOVED lines=11> */
.L_x_247:


//--------------------- .nv.global.init           --------------------------
	.section	.nv.global.init,"aw",@progbits
.nv.global.init:
	.type		$str$22,@object
	.size		$str$22,($str$23 - $str$22)
$str$22:
        /*0000*/ 	.byte	0x6b, 0x5f, 0x74, 0x69, 0x6c, 0x65, 0x5f, 0x63, 0x6f, 0x75, 0x6e, 0x74, 0x20, 0x3e, 0x3d, 0x20
        /*0010*/ 	.byte	0x31, 0x00
	.type		$str$23,@object
	.size		$str$23,(__unnamed_1 - $str$23)
$str$23:
        /*0012*/ 	.byte	0x2f, 0x74, 0x6d, 0x70, 0x2f, 0x63, 0x75, 0x74, 0x6c, 0x61, 0x73, 0x73, 0x5f, 0x73, 0x77, 0x65
        /*0022*/ 	.byte	0x65, 0x70, 0x5f, 0x73, 0x72, 0x63, 0x2f, 0x69, 0x6e, 0x63, 0x6c, 0x75, 0x64, 0x65, 0x2f, 0x63
        /*0032*/ 	.byte	0x75, 0x74, 0x6c, 0x61, 0x73, 0x73, 0x2f, 0x67, 0x65, 0x6d, 0x6d, 0x2f, 0x63, 0x6f, 0x6c, 0x6c
        /*0042*/ 	.byte	0x65, 0x63, 0x74, 0x69, 0x76, 0x65, 0x2f, 0x73, 0x6d, 0x39, 0x30, 0x5f, 0x6d, 0x6d, 0x61, 0x5f
        /*0052*/ 	.byte	0x74, 0x6d, 0x61, 0x5f, 0x67, 0x6d, 0x6d, 0x61, 0x5f, 0x73, 0x73, 0x5f, 0x77, 0x61, 0x72, 0x70
        /*0062*/ 	.byte	0x73, 0x70, 0x65, 0x63, 0x69, 0x61, 0x6c, 0x69, 0x7a, 0x65, 0x64, 0x2e, 0x68, 0x70, 0x70, 0x00
	.type		__unnamed_1,@object
	.size		__unnamed_1,(.L_0 - __unnamed_1)
__unnamed_1:
        /*0072*/ 	.byte	0x76, 0x6f, 0x69, 0x64, 0x20, 0x63, 0x75, 0x74, 0x6c, 0x61, 0x73, 0x73, 0x3a, 0x3a, 0x67, 0x65
        /* <DEDUP_REMOVED lines=180> */
        /*0bc2*/ 	.byte	0x74, 0x65, 0x3a, 0x3a, 0x69, 0x64, 0x65, 0x6e, 0x74, 0x69, 0x74, 0x79, 0x5d, 0x00
.L_0:


//--------------------- .nv.shared._ZN7cutlass13device_kernelINS_4gemm6kernel13GemmUniversalIN4cute5tupleIJiiiiEEENS1_10collective13CollectiveMmaINS1_34MainloopSm90TmaGmmaWarpSpecializedILi5ENS5_IJNS4_1CILi2EEENSA_ILi1EEESC_EEENS1_35KernelTmaWarpSpecializedCooperativeEEENS5_IJNSA_ILi128EEENSA_ILi176EEENSA_ILi64EEEEEENS_10bfloat16_tENS5_IJlSC_lEEESK_SL_NS4_8TiledMMAINS4_8MMA_AtomIJNS4_4SM904GMMA27MMA_64x16x16_F32BF16BF16_SSILNSP_5MajorE0ELSR_0ELNSP_7ScaleInE1ELSS_1EEEEEENS4_6LayoutISD_NS5_IJSC_NSA_ILi0EEESW_EEEEENS5_IJNS4_10UnderscoreESZ_SZ_EEEEENS4_13SM90_TMA_LOADENS4_14ComposedLayoutINS4_7SwizzleILi3ELi4ELi3EEENS4_18smem_ptr_flag_bitsILi16EEENSV_INS5_IJNSA_ILi8EEESI_EEENS5_IJSI_SC_EEEEEEEvNS4_8identityENS4_23SM90_TMA_LOAD_MULTICASTES1C_vS1D_EENS_8epilogue10collective6detail29Sm90TmaWarpSpecializedAdapterINS1H_15DefaultEpilogueISK_SL_SL_NS1G_6thread17LinearCombinationISK_Li1EffLNS1L_9ScaleType4KindE0ELNS_15FloatRoundStyleE2ESK_EENS1_15EpilogueDefaultEEEEEvvEEEEvNT_6ParamsE --------------------------
	.section	.nv.shared._ZN7cutlass13device_kernelINS_4gemm6kernel13GemmUniversalIN4cute5tupleIJiiiiEEENS1_10collective13CollectiveMmaINS1_34MainloopSm90TmaGmmaWarpSpecializedILi5ENS5_IJNS4_1CILi2EEENSA_ILi1EEESC_EEENS1_35KernelTmaWarpSpecializedCooperativeEEENS5_IJNSA_ILi128EEENSA_ILi176EEENSA_ILi64EEEEEENS_10bfloat16_tENS5_IJlSC_lEEESK_SL_NS4_8TiledMMAINS4_8MMA_AtomIJNS4_4SM904GMMA27MMA_64x16x16_F32BF16BF16_SSILNSP_5MajorE0ELSR_0ELNSP_7ScaleInE1ELSS_1EEEEEENS4_6LayoutISD_NS5_IJSC_NSA_ILi0EEESW_EEEEENS5_IJNS4_10UnderscoreESZ_SZ_EEEEENS4_13SM90_TMA_LOADENS4_14ComposedLayoutINS4_7SwizzleILi3ELi4ELi3EEENS4_18smem_ptr_flag_bitsILi16EEENSV_INS5_IJNSA_ILi8EEESI_EEENS5_IJSI_SC_EEEEEEEvNS4_8identityENS4_23SM90_TMA_LOAD_MULTICASTES1C_vS1D_EENS_8epilogue10collective6detail29Sm90TmaWarpSpecializedAdapterINS1H_15DefaultEpilogueISK_SL_SL_NS1G_6thread17LinearCombinationISK_Li1EffLNS1L_9ScaleType4KindE0ELNS_15FloatRoundStyleE2ESK_EENS1_15EpilogueDefaultEEEEEvvEEEEvNT_6ParamsE,"aw",@nobits
	.sectionflags	@""
	.align	16
	.zero		1024


//--------------------- .nv.shared.reserved.0     --------------------------
	.section	.nv.shared.reserved.0,"aw",@nobits
	.weak		__nv_reservedSMEM_offset_0_alias
	.size		__nv_reservedSMEM_offset_0_alias, 0, 0
	.other		__nv_reservedSMEM_offset_0_alias,@"STO_CUDA_RESERVED_SHARED STV_DEFAULT"
__nv_reservedSMEM_offset_0_alias:
	.zero		0


//--------------------- .nv.global                --------------------------
	.section	.nv.global,"aw",@nobits
.nv.global:
	.type		_ZN39_INTERNAL_7f9b49b3_4_k_cu_756c69e4_66874cute1_E,@object
	.size		_ZN39_INTERNAL_7f9b49b3_4_k_cu_756c69e4_66874cute1_E,(_ZN39_INTERNAL_7f9b49b3_4_k_cu_756c69e4_66874cuda3std3__45__cpo6cbeginE - _ZN39_INTERNAL_7f9b49b3_4_k_cu_756c69e4_66874cute1_E)
_ZN39_INTERNAL_7f9b49b3_4_k_cu_756c69e4_66874cute1_E:
	.zero		1
	.type		_ZN39_INTERNAL_7f9b49b3_4_k_cu_756c69e4_66874cuda3std3__45__cpo6cbeginE,@object
	.size		_ZN39_INTERNAL_7f9b49b3_4_k_cu_756c69e4_66874cuda3std3__45__cpo6cbeginE,(_ZN39_INTERNAL_7f9b49b3_4_k_cu_756c69e4_66874cuda3std3__48in_placeE - _ZN39_INTERNAL_7f9b49b3_4_k_cu_756c69e4_66874cuda3std3__45__cpo6cbeginE)
_ZN39_INTERNAL_7f9b49b3_4_k_cu_756c69e4_66874cuda3std3__45__cpo6cbeginE:
	.zero		1
	.type		_ZN39_INTERNAL_7f9b49b3_4_k_cu_756c69e4_66874cuda3std3__48in_placeE,@object
	.size		_ZN39_INTERNAL_7f9b49b3_4_k_cu_756c69e4_66874cuda3std3__48in_placeE,(_ZN39_INTERNAL_7f9b49b3_4_k_cu_756c69e4_66874cuda3std6ranges3__45__cpo9iter_moveE - _ZN39_INTERNAL_7f9b49b3_4_k_cu_756c69e4_66874cuda3std3__48in_placeE)
_ZN39_INTERNAL_7f9b49b3_4_k_cu_756c69e4_66874cuda3std3__48in_placeE:
	.zero		1
	.type		_ZN39_INTERNAL_7f9b49b3_4_k_cu_756c69e4_66874cuda3std6ranges3__45__cpo9iter_moveE,@object
	.size		_ZN39_INTERNAL_7f9b49b3_4_k_cu_756c69e4_66874cuda3std6ranges3__45__cpo9iter_moveE,(_ZN39_INTERNAL_7f9b49b3_4_k_cu_756c69e4_66874cuda3std3__45__cpo5beginE - _ZN39_INTERNAL_7f9b49b3_4_k_cu_756c69e4_66874cuda3std6ranges3__45__cpo9iter_moveE)
_ZN39_INTERNAL_7f9b49b3_4_k_cu_756c69e4_66874cuda3std6ranges3__45__cpo9iter_moveE:
	.zero		1
	.type		_ZN39_INTERNAL_7f9b49b3_4_k_cu_756c69e4_66874cuda3std3__45__cpo5beginE,@object
	.size		_ZN39_INTERNAL_7f9b49b3_4_k_cu_756c69e4_66874cuda3std3__45__cpo5beginE,(_ZN39_INTERNAL_7f9b49b3_4_k_cu_756c69e4_66874cuda3std3__441_GLOBAL__N__7f9b49b3_4_k_cu_756c69e4_66876ignoreE - _ZN39_INTERNAL_7f9b49b3_4_k_cu_756c69e4_66874cuda3std3__45__cpo5beginE)
_ZN39_INTERNAL_7f9b49b3_4_k_cu_756c69e4_66874cuda3std3__45__cpo5beginE:
	.zero		1
	.type		_ZN39_INTERNAL_7f9b49b3_4_k_cu_756c69e4_66874cuda3std3__441_GLOBAL__N__7f9b49b3_4_k_cu_756c69e4_66876ignoreE,@object
	.size		_ZN39_INTERNAL_7f9b49b3_4_k_cu_756c69e4_66874cuda3std3__441_GLOBAL__N__7f9b49b3_4_k_cu_756c69e4_66876ignoreE,(_ZN39_INTERNAL_7f9b49b3_4_k_cu_756c69e4_66874cute7productE - _ZN39_INTERNAL_7f9b49b3_4_k_cu_756c69e4_66874cuda3std3__441_GLOBAL__N__7f9b49b3_4_k_cu_756c69e4_66876ignoreE)
_ZN39_INTERNAL_7f9b49b3_4_k_cu_756c69e4_66874cuda3std3__441_GLOBAL__N__7f9b49b3_4_k_cu_756c69e4_66876ignoreE:
	.zero		1
	.type		_ZN39_INTERNAL_7f9b49b3_4_k_cu_756c69e4_66874cute7productE,@object
	.size		_ZN39_INTERNAL_7f9b49b3_4_k_cu_756c69e4_66874cute7productE,(_ZN39_INTERNAL_7f9b49b3_4_k_cu_756c69e4_66874cuda3std3__45__cpo3endE - _ZN39_INTERNAL_7f9b49b3_4_k_cu_756c69e4_66874cute7productE)
_ZN39_INTERNAL_7f9b49b3_4_k_cu_756c69e4_66874cute7productE:
	.zero		1
	.type		_ZN39_INTERNAL_7f9b49b3_4_k_cu_756c69e4_66874cuda3std3__45__cpo3endE,@object
	.size		_ZN39_INTERNAL_7f9b49b3_4_k_cu_756c69e4_66874cuda3std3__45__cpo3endE,(_ZN39_INTERNAL_7f9b49b3_4_k_cu_756c69e4_66874cuda3std3__419piecewise_constructE - _ZN39_INTERNAL_7f9b49b3_4_k_cu_756c69e4_66874cuda3std3__45__cpo3endE)
_ZN39_INTERNAL_7f9b49b3_4_k_cu_756c69e4_66874cuda3std3__45__cpo3endE:
	.zero		1
	.type		_ZN39_INTERNAL_7f9b49b3_4_k_cu_756c69e4_66874cuda3std3__419piecewise_constructE,@object
	.size		_ZN39_INTERNAL_7f9b49b3_4_k_cu_756c69e4_66874cuda3std3__419piecewise_constructE,(_ZN39_INTERNAL_7f9b49b3_4_k_cu_756c69e4_66874cuda3std3__45__cpo4cendE - _ZN39_INTERNAL_7f9b49b3_4_k_cu_756c69e4_66874cuda3std3__419piecewise_constructE)
_ZN39_INTERNAL_7f9b49b3_4_k_cu_756c69e4_66874cuda3std3__419piecewise_constructE:
	.zero		1
	.type		_ZN39_INTERNAL_7f9b49b3_4_k_cu_756c69e4_66874cuda3std3__45__cpo4cendE,@object
	.size		_ZN39_INTERNAL_7f9b49b3_4_k_cu_756c69e4_66874cuda3std3__45__cpo4cendE,(_ZN39_INTERNAL_7f9b49b3_4_k_cu_756c69e4_66874cuda3std6ranges3__45__cpo4swapE - _ZN39_INTERNAL_7f9b49b3_4_k_cu_756c69e4_66874cuda3std3__45__cpo4cendE)
_ZN39_INTERNAL_7f9b49b3_4_k_cu_756c69e4_66874cuda3std3__45__cpo4cendE:
	.zero		1
	.type		_ZN39_INTERNAL_7f9b49b3_4_k_cu_756c69e4_66874cuda3std6ranges3__45__cpo4swapE,@object
	.size		_ZN39_INTERNAL_7f9b49b3_4_k_cu_756c69e4_66874cuda3std6ranges3__45__cpo4swapE,(.L_8 - _ZN39_INTERNAL_7f9b49b3_4_k_cu_756c69e4_66874cuda3std6ranges3__45__cpo4swapE)
_ZN39_INTERNAL_7f9b49b3_4_k_cu_756c69e4_66874cuda3std6ranges3__45__cpo4swapE:
	.zero		1
.L_8:


//--------------------- .nv.constant0._ZN7cutlass13device_kernelINS_4gemm6kernel13GemmUniversalIN4cute5tupleIJiiiiEEENS1_10collective13CollectiveMmaINS1_34MainloopSm90TmaGmmaWarpSpecializedILi5ENS5_IJNS4_1CILi2EEENSA_ILi1EEESC_EEENS1_35KernelTmaWarpSpecializedCooperativeEEENS5_IJNSA_ILi128EEENSA_ILi176EEENSA_ILi64EEEEEENS_10bfloat16_tENS5_IJlSC_lEEESK_SL_NS4_8TiledMMAINS4_8MMA_AtomIJNS4_4SM904GMMA27MMA_64x16x16_F32BF16BF16_SSILNSP_5MajorE0ELSR_0ELNSP_7ScaleInE1ELSS_1EEEEEENS4_6LayoutISD_NS5_IJSC_NSA_ILi0EEESW_EEEEENS5_IJNS4_10UnderscoreESZ_SZ_EEEEENS4_13SM90_TMA_LOADENS4_14ComposedLayoutINS4_7SwizzleILi3ELi4ELi3EEENS4_18smem_ptr_flag_bitsILi16EEENSV_INS5_IJNSA_ILi8EEESI_EEENS5_IJSI_SC_EEEEEEEvNS4_8identityENS4_23SM90_TMA_LOAD_MULTICASTES1C_vS1D_EENS_8epilogue10collective6detail29Sm90TmaWarpSpecializedAdapterINS1H_15DefaultEpilogueISK_SL_SL_NS1G_6thread17LinearCombinationISK_Li1EffLNS1L_9ScaleType4KindE0ELNS_15FloatRoundStyleE2ESK_EENS1_15EpilogueDefaultEEEEEvvEEEEvNT_6ParamsE --------------------------
	.section	.nv.constant0._ZN7cutlass13device_kernelINS_4gemm6kernel13GemmUniversalIN4cute5tupleIJiiiiEEENS1_10collective13CollectiveMmaINS1_34MainloopSm90TmaGmmaWarpSpecializedILi5ENS5_IJNS4_1CILi2EEENSA_ILi1EEESC_EEENS1_35KernelTmaWarpSpecializedCooperativeEEENS5_IJNSA_ILi128EEENSA_ILi176EEENSA_ILi64EEEEEENS_10bfloat16_tENS5_IJlSC_lEEESK_SL_NS4_8TiledMMAINS4_8MMA_AtomIJNS4_4SM904GMMA27MMA_64x16x16_F32BF16BF16_SSILNSP_5MajorE0ELSR_0ELNSP_7ScaleInE1ELSS_1EEEEEENS4_6LayoutISD_NS5_IJSC_NSA_ILi0EEESW_EEEEENS5_IJNS4_10UnderscoreESZ_SZ_EEEEENS4_13SM90_TMA_LOADENS4_14ComposedLayoutINS4_7SwizzleILi3ELi4ELi3EEENS4_18smem_ptr_flag_bitsILi16EEENSV_INS5_IJNSA_ILi8EEESI_EEENS5_IJSI_SC_EEEEEEEvNS4_8identityENS4_23SM90_TMA_LOAD_MULTICASTES1C_vS1D_EENS_8epilogue10collective6detail29Sm90TmaWarpSpecializedAdapterINS1H_15DefaultEpilogueISK_SL_SL_NS1G_6thread17LinearCombinationISK_Li1EffLNS1L_9ScaleType4KindE0ELNS_15FloatRoundStyleE2ESK_EENS1_15EpilogueDefaultEEEEEvvEEEEvNT_6ParamsE,"a",@progbits
	.sectionflags	@""
	.align	4
.nv.constant0._ZN7cutlass13device_kernelINS_4gemm6kernel13GemmUniversalIN4cute5tupleIJiiiiEEENS1_10collective13CollectiveMmaINS1_34MainloopSm90TmaGmmaWarpSpecializedILi5ENS5_IJNS4_1CILi2EEENSA_ILi1EEESC_EEENS1_35KernelTmaWarpSpecializedCooperativeEEENS5_IJNSA_ILi128EEENSA_ILi176EEENSA_ILi64EEEEEENS_10bfloat16_tENS5_IJlSC_lEEESK_SL_NS4_8TiledMMAINS4_8MMA_AtomIJNS4_4SM904GMMA27MMA_64x16x16_F32BF16BF16_SSILNSP_5MajorE0ELSR_0ELNSP_7ScaleInE1ELSS_1EEEEEENS4_6LayoutISD_NS5_IJSC_NSA_ILi0EEESW_EEEEENS5_IJNS4_10UnderscoreESZ_SZ_EEEEENS4_13SM90_TMA_LOADENS4_14ComposedLayoutINS4_7SwizzleILi3ELi4ELi3EEENS4_18smem_ptr_flag_bitsILi16EEENSV_INS5_IJNSA_ILi8EEESI_EEENS5_IJSI_SC_EEEEEEEvNS4_8identityENS4_23SM90_TMA_LOAD_MULTICASTES1C_vS1D_EENS_8epilogue10collective6detail29Sm90TmaWarpSpecializedAdapterINS1H_15DefaultEpilogueISK_SL_SL_NS1G_6thread17LinearCombinationISK_Li1EffLNS1L_9ScaleType4KindE0ELNS_15FloatRoundStyleE2ESK_EENS1_15EpilogueDefaultEEEEEvvEEEEvNT_6ParamsE:
	.zero		1664


//--------------------- SYMBOLS --------------------------

	.type		.nv.reservedSmem.offset0,@object
	.size		.nv.reservedSmem.offset0,0x4
	.type		__assertfail,@function
